// auto-generated by cutlass_sweep.gemm — config: {"arch": "sm_90", "cluster_m": 1, "cluster_n": 1, "dtype": "int8", "stages": 5, "tile_k": 128, "tile_m": 128, "tile_n": 128}
#include "cutlass/cutlass.h"
#include "cutlass/gemm/collective/collective_builder.hpp"
#include "cutlass/gemm/device/gemm_universal_adapter.h"
#include "cutlass/gemm/kernel/gemm_universal.hpp"
#include "cutlass/epilogue/collective/collective_builder.hpp"

using ElemA = int8_t;
using ElemB = int8_t;
using ElemCD = int8_t;
using Acc  = int32_t;
using TileShape    = cute::Shape<cute::_128, cute::_128, cute::_128>;
using ClusterShape = cute::Shape<cute::_1, cute::_1, cute::_1>;

using CollectiveEpilogue = typename cutlass::epilogue::collective::CollectiveBuilder<
    cutlass::arch::Sm90, cutlass::arch::OpClassTensorOp,
    TileShape, ClusterShape,
    cutlass::epilogue::collective::EpilogueTileAuto,
    Acc, Acc,
    ElemCD, cutlass::layout::RowMajor, 128 / cutlass::sizeof_bits<ElemCD>::value,
    ElemCD, cutlass::layout::RowMajor, 128 / cutlass::sizeof_bits<ElemCD>::value,
    cutlass::epilogue::collective::EpilogueScheduleAuto
  >::CollectiveOp;

using CollectiveMainloop = typename cutlass::gemm::collective::CollectiveBuilder<
    cutlass::arch::Sm90, cutlass::arch::OpClassTensorOp,
    ElemA, cutlass::layout::RowMajor, 128 / cutlass::sizeof_bits<ElemA>::value,
    ElemB, cutlass::layout::ColumnMajor, 128 / cutlass::sizeof_bits<ElemB>::value,
    Acc,
    TileShape, ClusterShape,
    cutlass::gemm::collective::StageCount<5>,
    cutlass::gemm::collective::KernelScheduleAuto
  >::CollectiveOp;

using GemmKernel = cutlass::gemm::kernel::GemmUniversal<
    cute::Shape<int,int,int,int>,
    CollectiveMainloop,
    CollectiveEpilogue
>;
using Gemm = cutlass::gemm::device::GemmUniversalAdapter<GemmKernel>;

// Force the device kernel symbol into the cubin without needing a host main.
auto* _anchor = &cutlass::device_kernel<GemmKernel>;


// ===== COMPILED SASS (sm_90a) =====

	.target	sm_90a

	.elftype	@"ET_EXEC"


//--------------------- .note.nv.tkinfo           --------------------------
	.section	.note.nv.tkinfo,"",@"SHT_NOTE"
	.sectionflags	@"SHF_NOTE_NV_TKINFO"
	.tkinfo
        /*0018*/ 	.word	0x00000002
        /*0030*/ 	.string	""
        /*0030*/ 	.string	"ptxas"
        /*0030*/ 	.string	"Cuda compilation tools, release 13.0, V13.0.88"
        /*0030*/ 	.string	"Build cuda_13.0.r13.0/compiler.36424714_0"
        /*0030*/ 	.string	"-arch sm_90a -m 64 "



//--------------------- .note.nv.cuinfo           --------------------------
	.section	.note.nv.cuinfo,"",@"SHT_NOTE"
	.sectionflags	@"SHF_NOTE_NV_CUINFO"
        /*0018*/ 	.short	0x0002
        /*001a*/ 	.short	0x005a
        /*001c*/ 	.short	0x0082
	.zero		2


//--------------------- .nv.info                  --------------------------
	.section	.nv.info,"",@"SHT_CUDA_INFO"
	.align	4


	//----- nvinfo : EIATTR_REGCOUNT
	.align		4
        /*0000*/ 	.byte	0x04, 0x2f
        /*0002*/ 	.short	(.L_15 - .L_14)
	.align		4
.L_14:
        /*0004*/ 	.word	index@(_ZN7cutlass13device_kernelINS_4gemm6kernel13GemmUniversalIN4cute5tupleIJiiiiEEENS1_10collective13CollectiveMmaINS1_34MainloopSm90TmaGmmaWarpSpecializedILi5ENS5_IJNS4_1CILi1EEESB_SB_EEENS1_35KernelTmaWarpSpecializedCooperativeEEENS5_IJNSA_ILi128EEESF_SF_EEEaNS5_IJlSB_lEEEaSH_NS4_8TiledMMAINS4_8MMA_AtomIJNS4_4SM904GMMA27MMA_64x128x32_S32S8S8_SS_TNEEEENS4_6LayoutINS5_IJNSA_ILi2EEESB_SB_EEENS5_IJSB_NSA_ILi0EEESR_EEEEENS5_IJNS4_10UnderscoreESU_SU_EEEEENS4_13SM90_TMA_LOADENS4_14ComposedLayoutINS4_7SwizzleILi3ELi4ELi3EEENS4_18smem_ptr_flag_bitsILi8EEENSO_INS5_IJNSA_ILi8EEESF_EEENS5_IJSF_SB_EEEEEEEvNS4_8identityESX_S17_vS18_EENS_8epilogue10collective6detail29Sm90TmaWarpSpecializedAdapterINS1B_15DefaultEpilogueIaSH_SH_NS1A_6thread17LinearCombinationIaLi1EiiLNS1F_9ScaleType4KindE0ELNS_15FloatRoundStyleE2EaEENS1_15EpilogueDefaultEEEEEvvEEEEvNT_6ParamsE)
        /*0008*/ 	.word	0x000000a8


	//----- nvinfo : EIATTR_FRAME_SIZE
	.align		4
.L_15:
        /*000c*/ 	.byte	0x04, 0x11
        /*000e*/ 	.short	(.L_17 - .L_16)
	.align		4
.L_16:
        /*0010*/ 	.word	index@(_ZN7cutlass13device_kernelINS_4gemm6kernel13GemmUniversalIN4cute5tupleIJiiiiEEENS1_10collective13CollectiveMmaINS1_34MainloopSm90TmaGmmaWarpSpecializedILi5ENS5_IJNS4_1CILi1EEESB_SB_EEENS1_35KernelTmaWarpSpecializedCooperativeEEENS5_IJNSA_ILi128EEESF_SF_EEEaNS5_IJlSB_lEEEaSH_NS4_8TiledMMAINS4_8MMA_AtomIJNS4_4SM904GMMA27MMA_64x128x32_S32S8S8_SS_TNEEEENS4_6LayoutINS5_IJNSA_ILi2EEESB_SB_EEENS5_IJSB_NSA_ILi0EEESR_EEEEENS5_IJNS4_10UnderscoreESU_SU_EEEEENS4_13SM90_TMA_LOADENS4_14ComposedLayoutINS4_7SwizzleILi3ELi4ELi3EEENS4_18smem_ptr_flag_bitsILi8EEENSO_INS5_IJNSA_ILi8EEESF_EEENS5_IJSF_SB_EEEEEEEvNS4_8identityESX_S17_vS18_EENS_8epilogue10collective6detail29Sm90TmaWarpSpecializedAdapterINS1B_15DefaultEpilogueIaSH_SH_NS1A_6thread17LinearCombinationIaLi1EiiLNS1F_9ScaleType4KindE0ELNS_15FloatRoundStyleE2EaEENS1_15EpilogueDefaultEEEEEvvEEEEvNT_6ParamsE)
        /*0014*/ 	.word	0x00000000


	//----- nvinfo : EIATTR_MIN_STACK_SIZE
	.align		4
.L_17:
        /*0018*/ 	.byte	0x04, 0x12
        /*001a*/ 	.short	(.L_19 - .L_18)
	.align		4
.L_18:
        /*001c*/ 	.word	index@(_ZN7cutlass13device_kernelINS_4gemm6kernel13GemmUniversalIN4cute5tupleIJiiiiEEENS1_10collective13CollectiveMmaINS1_34MainloopSm90TmaGmmaWarpSpecializedILi5ENS5_IJNS4_1CILi1EEESB_SB_EEENS1_35KernelTmaWarpSpecializedCooperativeEEENS5_IJNSA_ILi128EEESF_SF_EEEaNS5_IJlSB_lEEEaSH_NS4_8TiledMMAINS4_8MMA_AtomIJNS4_4SM904GMMA27MMA_64x128x32_S32S8S8_SS_TNEEEENS4_6LayoutINS5_IJNSA_ILi2EEESB_SB_EEENS5_IJSB_NSA_ILi0EEESR_EEEEENS5_IJNS4_10UnderscoreESU_SU_EEEEENS4_13SM90_TMA_LOADENS4_14ComposedLayoutINS4_7SwizzleILi3ELi4ELi3EEENS4_18smem_ptr_flag_bitsILi8EEENSO_INS5_IJNSA_ILi8EEESF_EEENS5_IJSF_SB_EEEEEEEvNS4_8identityESX_S17_vS18_EENS_8epilogue10collective6detail29Sm90TmaWarpSpecializedAdapterINS1B_15DefaultEpilogueIaSH_SH_NS1A_6thread17LinearCombinationIaLi1EiiLNS1F_9ScaleType4KindE0ELNS_15FloatRoundStyleE2EaEENS1_15EpilogueDefaultEEEEEvvEEEEvNT_6ParamsE)
        /*0020*/ 	.word	0x00000000
.L_19:


//--------------------- .nv.compat                --------------------------
	.section	.nv.compat,"",@"SHT_CUDA_COMPAT_INFO"
	.align	4
        /*0000*/ 	.byte	0x02, 0x09, 0x01, 0x00, 0x02, 0x02, 0x04, 0x00, 0x02, 0x05, 0x05, 0x00, 0x03, 0x07, 0x01, 0x01
        /*0010*/ 	.byte	0x02, 0x03, 0x01, 0x00, 0x02, 0x06, 0x01, 0x00, 0x04, 0x0b, 0x08, 0x00, 0x00, 0x00, 0x00, 0x00
        /*0020*/ 	.byte	0x00, 0x00, 0x00, 0x00


//--------------------- .nv.info._ZN7cutlass13device_kernelINS_4gemm6kernel13GemmUniversalIN4cute5tupleIJiiiiEEENS1_10collective13CollectiveMmaINS1_34MainloopSm90TmaGmmaWarpSpecializedILi5ENS5_IJNS4_1CILi1EEESB_SB_EEENS1_35KernelTmaWarpSpecializedCooperativeEEENS5_IJNSA_ILi128EEESF_SF_EEEaNS5_IJlSB_lEEEaSH_NS4_8TiledMMAINS4_8MMA_AtomIJNS4_4SM904GMMA27MMA_64x128x32_S32S8S8_SS_TNEEEENS4_6LayoutINS5_IJNSA_ILi2EEESB_SB_EEENS5_IJSB_NSA_ILi0EEESR_EEEEENS5_IJNS4_10UnderscoreESU_SU_EEEEENS4_13SM90_TMA_LOADENS4_14ComposedLayoutINS4_7SwizzleILi3ELi4ELi3EEENS4_18smem_ptr_flag_bitsILi8EEENSO_INS5_IJNSA_ILi8EEESF_EEENS5_IJSF_SB_EEEEEEEvNS4_8identityESX_S17_vS18_EENS_8epilogue10collective6detail29Sm90TmaWarpSpecializedAdapterINS1B_15DefaultEpilogueIaSH_SH_NS1A_6thread17LinearCombinationIaLi1EiiLNS1F_9ScaleType4KindE0ELNS_15FloatRoundStyleE2EaEENS1_15EpilogueDefaultEEEEEvvEEEEvNT_6ParamsE --------------------------
	.section	.nv.info._ZN7cutlass13device_kernelINS_4gemm6kernel13GemmUniversalIN4cute5tupleIJiiiiEEENS1_10collective13CollectiveMmaINS1_34MainloopSm90TmaGmmaWarpSpecializedILi5ENS5_IJNS4_1CILi1EEESB_SB_EEENS1_35KernelTmaWarpSpecializedCooperativeEEENS5_IJNSA_ILi128EEESF_SF_EEEaNS5_IJlSB_lEEEaSH_NS4_8TiledMMAINS4_8MMA_AtomIJNS4_4SM904GMMA27MMA_64x128x32_S32S8S8_SS_TNEEEENS4_6LayoutINS5_IJNSA_ILi2EEESB_SB_EEENS5_IJSB_NSA_ILi0EEESR_EEEEENS5_IJNS4_10UnderscoreESU_SU_EEEEENS4_13SM90_TMA_LOADENS4_14ComposedLayoutINS4_7SwizzleILi3ELi4ELi3EEENS4_18smem_ptr_flag_bitsILi8EEENSO_INS5_IJNSA_ILi8EEESF_EEENS5_IJSF_SB_EEEEEEEvNS4_8identityESX_S17_vS18_EENS_8epilogue10collective6detail29Sm90TmaWarpSpecializedAdapterINS1B_15DefaultEpilogueIaSH_SH_NS1A_6thread17LinearCombinationIaLi1EiiLNS1F_9ScaleType4KindE0ELNS_15FloatRoundStyleE2EaEENS1_15EpilogueDefaultEEEEEvvEEEEvNT_6ParamsE,"",@"SHT_CUDA_INFO"
	.sectionflags	@""
	.align	4


	//----- nvinfo : EIATTR_CUDA_API_VERSION
	.align		4
        /*0000*/ 	.byte	0x04, 0x37
        /*0002*/ 	.short	(.L_21 - .L_20)
.L_20:
        /*0004*/ 	.word	0x00000082


	//----- nvinfo : EIATTR_KPARAM_INFO
	.align		4
.L_21:
        /*0008*/ 	.byte	0x04, 0x17
        /*000a*/ 	.short	(.L_23 - .L_22)
.L_22:
        /*000c*/ 	.word	0x00000000
        /*0010*/ 	.short	0x0000
        /*0012*/ 	.short	0x0070
        /*0014*/ 	.byte	0x00, 0xf0, 0x01, 0x10


	//----- nvinfo : EIATTR_SPARSE_MMA_MASK
	.align		4
.L_23:
        /*0018*/ 	.byte	0x03, 0x50
        /*001a*/ 	.short	0x0000


	//----- nvinfo : EIATTR_MAXREG_COUNT
	.align		4
        /*001c*/ 	.byte	0x03, 0x1b
        /*001e*/ 	.short	0x00a8


	//----- nvinfo : EIATTR_NUM_BARRIERS
	.align		4
        /*0020*/ 	.byte	0x02, 0x4c
        /*0022*/ 	.byte	0x01
	.zero		1


	//----- nvinfo : EIATTR_EXTERNS
	.align		4
        /*0024*/ 	.byte	0x04, 0x0f
        /*0026*/ 	.short	(.L_25 - .L_24)


	//   ....[0]....
	.align		4
.L_24:
        /*0028*/ 	.word	index@(__assertfail)


	//----- nvinfo : EIATTR_MERCURY_ISA_VERSION
	.align		4
.L_25:
        /*002c*/ 	.byte	0x03, 0x5f
        /*002e*/ 	.short	0x0101


	//----- nvinfo : EIATTR_INT_WARP_WIDE_INSTR_OFFSETS
	.align		4
        /*0030*/ 	.byte	0x04, 0x31
        /*0032*/ 	.short	(.L_27 - .L_26)


	//   ....[0]....
.L_26:
        /*0034*/ 	.word	0x00000410


	//   ....[1]....
        /*0038*/ 	.word	0x00000420


	//   ....[2]....
        /*003c*/ 	.word	0x000004e0


	//----- nvinfo : EIATTR_COOP_GROUP_MASK_REGIDS
	.align		4
.L_27:
        /*0040*/ 	.byte	0x04, 0x29
        /*0042*/ 	.short	(.L_29 - .L_28)


	//   ....[0]....
.L_28:
        /*0044*/ 	.word	0xffffffff


	//   ....[1]....
        /*0048*/ 	.word	0xffffffff


	//   ....[2]....
        /*004c*/ 	.word	0xffffffff


	//   ....[3]....
        /*0050*/ 	.word	0xffffffff


	//   ....[4]....
        /*0054*/ 	.word	0xffffffff


	//----- nvinfo : EIATTR_COOP_GROUP_INSTR_OFFSETS
	.align		4
.L_29:
        /*0058*/ 	.byte	0x04, 0x28
        /*005a*/ 	.short	(.L_31 - .L_30)


	//   ....[0]....
.L_30:
        /*005c*/ 	.word	0x00000060


	//   ....[1]....
        /*0060*/ 	.word	0x00000070


	//   ....[2]....
        /*0064*/ 	.word	0x00000130


	//   ....[3]....
        /*0068*/ 	.word	0x000002e0


	//   ....[4]....
        /*006c*/ 	.word	0x000011a0


	//----- nvinfo : EIATTR_REG_RECONFIG
	.align		4
.L_31:
        /*0070*/ 	.byte	0x01, 0x54
	.zero		2


	//----- nvinfo : EIATTR_SYSCALL_OFFSETS
	.align		4
        /*0074*/ 	.byte	0x04, 0x46
        /*0076*/ 	.short	(.L_33 - .L_32)


	//   ....[0]....
.L_32:
        /*0078*/ 	.word	0x00001390


	//----- nvinfo : EIATTR_MBARRIER_INSTR_OFFSETS
	.align		4
.L_33:
        /*007c*/ 	.byte	0x04, 0x39
        /*007e*/ 	.short	(.L_35 - .L_34)


	//   ....[0]....
.L_34:
        /*0080*/ 	.word	0x00000230
        /*0084*/ 	.word	0x000000ff
        /*0088*/ 	.word	0x00000000
        /*008c*/ 	.short	0x0100
        /*008e*/ 	.byte	0x08
	.zero		1


	//   ....[1]....
        /*0090*/ 	.word	0x00000240
        /*0094*/ 	.word	0x000000ff
        /*0098*/ 	.word	0x00000028
        /*009c*/ 	.short	0x0100
        /*009e*/ 	.byte	0x08
	.zero		1


	//   ....[2]....
        /*00a0*/ 	.word	0x00000250
        /*00a4*/ 	.word	0x000000ff
        /*00a8*/ 	.word	0x00000008
        /*00ac*/ 	.short	0x0100
        /*00ae*/ 	.byte	0x08
	.zero		1


	//   ....[3]....
        /*00b0*/ 	.word	0x00000260
        /*00b4*/ 	.word	0x000000ff
        /*00b8*/ 	.word	0x00000030
        /*00bc*/ 	.short	0x0100
        /*00be*/ 	.byte	0x08
	.zero		1


	//   ....[4]....
        /*00c0*/ 	.word	0x00000270
        /*00c4*/ 	.word	0x000000ff
        /*00c8*/ 	.word	0x00000010
        /*00cc*/ 	.short	0x0100
        /*00ce*/ 	.byte	0x08
	.zero		1


	//   ....[5]....
        /*00d0*/ 	.word	0x00000280
        /*00d4*/ 	.word	0x000000ff
        /*00d8*/ 	.word	0x00000038
        /*00dc*/ 	.short	0x0100
        /*00de*/ 	.byte	0x08
	.zero		1


	//   ....[6]....
        /*00e0*/ 	.word	0x00000290
        /*00e4*/ 	.word	0x000000ff
        /*00e8*/ 	.word	0x00000018
        /*00ec*/ 	.short	0x0100
        /*00ee*/ 	.byte	0x08
	.zero		1


	//   ....[7]....
        /*00f0*/ 	.word	0x000002a0
        /*00f4*/ 	.word	0x000000ff
        /*00f8*/ 	.word	0x00000040
        /*00fc*/ 	.short	0x0100
        /*00fe*/ 	.byte	0x08
	.zero		1


	//   ....[8]....
        /*0100*/ 	.word	0x000002b0
        /*0104*/ 	.word	0x000000ff
        /*0108*/ 	.word	0x00000020
        /*010c*/ 	.short	0x0100
        /*010e*/ 	.byte	0x08
	.zero		1


	//   ....[9]....
        /*0110*/ 	.word	0x000002c0
        /*0114*/ 	.word	0x000000ff
        /*0118*/ 	.word	0x00000048
        /*011c*/ 	.short	0x0100
        /*011e*/ 	.byte	0x08
	.zero		1


	//   ....[10]....
        /*0120*/ 	.word	0x00000560
        /*0124*/ 	.word	0x000000ff
        /*0128*/ 	.word	0x00000060
        /*012c*/ 	.short	0x0100
        /*012e*/ 	.byte	0x08
	.zero		1


	//   ....[11]....
        /*0130*/ 	.word	0x000005e0
        /*0134*/ 	.word	0x000000ff
        /*0138*/ 	.word	0x00000068
        /*013c*/ 	.short	0x0100
        /*013e*/ 	.byte	0x08
	.zero		1


	//   ....[12]....
        /*0140*/ 	.word	0x00001460
        /*0144*/ 	.word	0x00000003
        /*0148*/ 	.word	0x00000000
        /*014c*/ 	.short	0x010a
        /*014e*/ 	.byte	0x3f
	.zero		1


	//   ....[13]....
        /*0150*/ 	.word	0x000014c0
        /*0154*/ 	.word	0x00000003
        /*0158*/ 	.word	0x00000000
        /*015c*/ 	.short	0x010a
        /*015e*/ 	.byte	0x3f
	.zero		1


	//   ....[14]....
        /*0160*/ 	.word	0x00001840
        /*0164*/ 	.word	0x00000005
        /*0168*/ 	.word	0x00000000
        /*016c*/ 	.short	0x010a
        /*016e*/ 	.byte	0x3f
	.zero		1


	//   ....[15]....
        /*0170*/ 	.word	0x00001880
        /*0174*/ 	.word	0x00000005
        /*0178*/ 	.word	0x00000000
        /*017c*/ 	.short	0x010a
        /*017e*/ 	.byte	0x3f
	.zero		1


	//   ....[16]....
        /*0180*/ 	.word	0x00001ae0
        /*0184*/ 	.word	0x00000004
        /*0188*/ 	.word	0x00000000
        /*018c*/ 	.short	0x0101
        /*018e*/ 	.byte	0x3f
	.zero		1


	//   ....[17]....
        /*0190*/ 	.word	0x00001ca0
        /*0194*/ 	.word	0x00000000
        /*0198*/ 	.word	0x00000000
        /*019c*/ 	.short	0x0101
        /*019e*/ 	.byte	0x3f
	.zero		1


	//   ....[18]....
        /*01a0*/ 	.word	0x00006040
        /*01a4*/ 	.word	0x0000000e
        /*01a8*/ 	.word	0x00000028
        /*01ac*/ 	.short	0x010a
        /*01ae*/ 	.byte	0x3f
	.zero		1


	//   ....[19]....
        /*01b0*/ 	.word	0x000063b0
        /*01b4*/ 	.word	0x00000006
        /*01b8*/ 	.word	0x00000068
        /*01bc*/ 	.short	0x0101
        /*01be*/ 	.byte	0x3f
	.zero		1


	//   ....[20]....
        /*01c0*/ 	.word	0x00006ad0
        /*01c4*/ 	.word	0x00000007
        /*01c8*/ 	.word	0x00000000
        /*01cc*/ 	.short	0x010a
        /*01ce*/ 	.byte	0x3f
	.zero		1


	//   ....[21]....
        /*01d0*/ 	.word	0x00006b50
        /*01d4*/ 	.word	0x00000009
        /*01d8*/ 	.word	0x00000000
        /*01dc*/ 	.short	0x010a
        /*01de*/ 	.byte	0x3f
	.zero		1


	//   ....[22]....
        /*01e0*/ 	.word	0x00006be0
        /*01e4*/ 	.word	0x00000006
        /*01e8*/ 	.word	0x00000000
        /*01ec*/ 	.short	0x010a
        /*01ee*/ 	.byte	0x3f
	.zero		1


	//   ....[23]....
        /*01f0*/ 	.word	0x00006c70
        /*01f4*/ 	.word	0x00000009
        /*01f8*/ 	.word	0x00000000
        /*01fc*/ 	.short	0x010a
        /*01fe*/ 	.byte	0x3f
	.zero		1


	//   ....[24]....
        /*0200*/ 	.word	0x00006d00
        /*0204*/ 	.word	0x00000003
        /*0208*/ 	.word	0x00000000
        /*020c*/ 	.short	0x010a
        /*020e*/ 	.byte	0x3f
	.zero		1


	//   ....[25]....
        /*0210*/ 	.word	0x00006d60
        /*0214*/ 	.word	0x00000003
        /*0218*/ 	.word	0x00000000
        /*021c*/ 	.short	0x010a
        /*021e*/ 	.byte	0x3f
	.zero		1


	//   ....[26]....
        /*0220*/ 	.word	0x00006db0
        /*0224*/ 	.word	0x00000005
        /*0228*/ 	.word	0x00000000
        /*022c*/ 	.short	0x010a
        /*022e*/ 	.byte	0x3f
	.zero		1


	//   ....[27]....
        /*0230*/ 	.word	0x00006e80
        /*0234*/ 	.word	0x0000000e
        /*0238*/ 	.word	0x00000028
        /*023c*/ 	.short	0x010a
        /*023e*/ 	.byte	0x3f
	.zero		1


	//   ....[28]....
        /*0240*/ 	.word	0x00006f50
        /*0244*/ 	.word	0x00000007
        /*0248*/ 	.word	0x00000000
        /*024c*/ 	.short	0x010a
        /*024e*/ 	.byte	0x3f
	.zero		1


	//   ....[29]....
        /*0250*/ 	.word	0x00006fa0
        /*0254*/ 	.word	0x00000009
        /*0258*/ 	.word	0x00000000
        /*025c*/ 	.short	0x010a
        /*025e*/ 	.byte	0x3f
	.zero		1


	//   ....[30]....
        /*0260*/ 	.word	0x00006ff0
        /*0264*/ 	.word	0x00000006
        /*0268*/ 	.word	0x00000000
        /*026c*/ 	.short	0x010a
        /*026e*/ 	.byte	0x3f
	.zero		1


	//   ....[31]....
        /*0270*/ 	.word	0x00007040
        /*0274*/ 	.word	0x00000009
        /*0278*/ 	.word	0x00000000
        /*027c*/ 	.short	0x010a
        /*027e*/ 	.byte	0x3f
	.zero		1


	//----- nvinfo : EIATTR_NUM_MBARRIERS
	.align		4
.L_35:
        /*0280*/ 	.byte	0x03, 0x38
        /*0282*/ 	.short	0x000c


	//----- nvinfo : EIATTR_EXIT_INSTR_OFFSETS
	.align		4
        /*0284*/ 	.byte	0x04, 0x1c
        /*0286*/ 	.short	(.L_37 - .L_36)


	//   ....[0]....
.L_36:
        /*0288*/ 	.word	0x00000680


	//   ....[1]....
        /*028c*/ 	.word	0x00000f40


	//   ....[2]....
        /*0290*/ 	.word	0x00005720


	//   ....[3]....
        /*0294*/ 	.word	0x00005d50


	//   ....[4]....
        /*0298*/ 	.word	0x00006d50


	//----- nvinfo : EIATTR_MAX_THREADS
	.align		4
.L_37:
        /*029c*/ 	.byte	0x04, 0x05
        /*029e*/ 	.short	(.L_39 - .L_38)
.L_38:
        /*02a0*/ 	.word	0x00000180
        /*02a4*/ 	.word	0x00000001
        /*02a8*/ 	.word	0x00000001


	//----- nvinfo : EIATTR_CRS_STACK_SIZE
	.align		4
.L_39:
        /*02ac*/ 	.byte	0x04, 0x1e
        /*02ae*/ 	.short	(.L_41 - .L_40)
.L_40:
        /*02b0*/ 	.word	0x00000000


	//----- nvinfo : EIATTR_CBANK_PARAM_SIZE
	.align		4
.L_41:
        /*02b4*/ 	.byte	0x03, 0x19
        /*02b6*/ 	.short	0x0470


	//----- nvinfo : EIATTR_PARAM_CBANK
	.align		4
        /*02b8*/ 	.byte	0x04, 0x0a
        /*02ba*/ 	.short	(.L_43 - .L_42)
	.align		4
.L_42:
        /*02bc*/ 	.word	index@(.nv.constant0._ZN7cutlass13device_kernelINS_4gemm6kernel13GemmUniversalIN4cute5tupleIJiiiiEEENS1_10collective13CollectiveMmaINS1_34MainloopSm90TmaGmmaWarpSpecializedILi5ENS5_IJNS4_1CILi1EEESB_SB_EEENS1_35KernelTmaWarpSpecializedCooperativeEEENS5_IJNSA_ILi128EEESF_SF_EEEaNS5_IJlSB_lEEEaSH_NS4_8TiledMMAINS4_8MMA_AtomIJNS4_4SM904GMMA27MMA_64x128x32_S32S8S8_SS_TNEEEENS4_6LayoutINS5_IJNSA_ILi2EEESB_SB_EEENS5_IJSB_NSA_ILi0EEESR_EEEEENS5_IJNS4_10UnderscoreESU_SU_EEEEENS4_13SM90_TMA_LOADENS4_14ComposedLayoutINS4_7SwizzleILi3ELi4ELi3EEENS4_18smem_ptr_flag_bitsILi8EEENSO_INS5_IJNSA_ILi8EEESF_EEENS5_IJSF_SB_EEEEEEEvNS4_8identityESX_S17_vS18_EENS_8epilogue10collective6detail29Sm90TmaWarpSpecializedAdapterINS1B_15DefaultEpilogueIaSH_SH_NS1A_6thread17LinearCombinationIaLi1EiiLNS1F_9ScaleType4KindE0ELNS_15FloatRoundStyleE2EaEENS1_15EpilogueDefaultEEEEEvvEEEEvNT_6ParamsE)
        /*02c0*/ 	.short	0x0210
        /*02c2*/ 	.short	0x0470


	//----- nvinfo : EIATTR_SW_WAR
	.align		4
.L_43:
        /*02c4*/ 	.byte	0x04, 0x36
        /*02c6*/ 	.short	(.L_45 - .L_44)
.L_44:
        /*02c8*/ 	.word	0x00000008
.L_45:


//--------------------- .nv.callgraph             --------------------------
	.section	.nv.callgraph,"",@"SHT_CUDA_CALLGRAPH"
	.align	4
	.sectionentsize	8
	.align		4
        /*0000*/ 	.word	0x00000000
	.align		4
        /*0004*/ 	.word	0xffffffff
	.align		4
        /*0008*/ 	.word	index@(_ZN7cutlass13device_kernelINS_4gemm6kernel13GemmUniversalIN4cute5tupleIJiiiiEEENS1_10collective13CollectiveMmaINS1_34MainloopSm90TmaGmmaWarpSpecializedILi5ENS5_IJNS4_1CILi1EEESB_SB_EEENS1_35KernelTmaWarpSpecializedCooperativeEEENS5_IJNSA_ILi128EEESF_SF_EEEaNS5_IJlSB_lEEEaSH_NS4_8TiledMMAINS4_8MMA_AtomIJNS4_4SM904GMMA27MMA_64x128x32_S32S8S8_SS_TNEEEENS4_6LayoutINS5_IJNSA_ILi2EEESB_SB_EEENS5_IJSB_NSA_ILi0EEESR_EEEEENS5_IJNS4_10UnderscoreESU_SU_EEEEENS4_13SM90_TMA_LOADENS4_14ComposedLayoutINS4_7SwizzleILi3ELi4ELi3EEENS4_18smem_ptr_flag_bitsILi8EEENSO_INS5_IJNSA_ILi8EEESF_EEENS5_IJSF_SB_EEEEEEEvNS4_8identityESX_S17_vS18_EENS_8epilogue10collective6detail29Sm90TmaWarpSpecializedAdapterINS1B_15DefaultEpilogueIaSH_SH_NS1A_6thread17LinearCombinationIaLi1EiiLNS1F_9ScaleType4KindE0ELNS_15FloatRoundStyleE2EaEENS1_15EpilogueDefaultEEEEEvvEEEEvNT_6ParamsE)
	.align		4
        /*000c*/ 	.word	index@(__assertfail)
	.align		4
        /*0010*/ 	.word	0x00000000
	.align		4
        /*0014*/ 	.word	0xfffffffe
	.align		4
        /*0018*/ 	.word	0x00000000
	.align		4
        /*001c*/ 	.word	0xfffffffd
	.align		4
        /*0020*/ 	.word	0x00000000
	.align		4
        /*0024*/ 	.word	0xfffffffc


//--------------------- .nv.constant4             --------------------------
	.section	.nv.constant4,"a",@progbits
	.align	8
	.align		8
.nv.constant4:
        /*0000*/ 	.dword	__assertfail
	.align		8
        /*0008*/ 	.dword	__unnamed_1
	.align		8
        /*0010*/ 	.dword	_ZN39_INTERNAL_ed8e2373_4_k_cu_1340573f_46544cuda3std3__45__cpo5beginE
	.align		8
        /*0018*/ 	.dword	_ZN39_INTERNAL_ed8e2373_4_k_cu_1340573f_46544cuda3std3__45__cpo3endE
	.align		8
        /*0020*/ 	.dword	_ZN39_INTERNAL_ed8e2373_4_k_cu_1340573f_46544cuda3std3__45__cpo6cbeginE
	.align		8
        /*0028*/ 	.dword	_ZN39_INTERNAL_ed8e2373_4_k_cu_1340573f_46544cuda3std3__45__cpo4cendE
	.align		8
        /*0030*/ 	.dword	_ZN39_INTERNAL_ed8e2373_4_k_cu_1340573f_46544cuda3std3__441_GLOBAL__N__ed8e2373_4_k_cu_1340573f_46546ignoreE
	.align		8
        /*0038*/ 	.dword	_ZN39_INTERNAL_ed8e2373_4_k_cu_1340573f_46544cuda3std3__419piecewise_constructE
	.align		8
        /*0040*/ 	.dword	_ZN39_INTERNAL_ed8e2373_4_k_cu_1340573f_46544cuda3std3__48in_placeE
	.align		8
        /*0048*/ 	.dword	_ZN39_INTERNAL_ed8e2373_4_k_cu_1340573f_46544cuda3std6ranges3__45__cpo4swapE
	.align		8
        /*0050*/ 	.dword	_ZN39_INTERNAL_ed8e2373_4_k_cu_1340573f_46544cuda3std6ranges3__45__cpo9iter_moveE
	.align		8
        /*0058*/ 	.dword	_ZN39_INTERNAL_ed8e2373_4_k_cu_1340573f_46544cute7productE
	.align		8
        /*0060*/ 	.dword	_ZN39_INTERNAL_ed8e2373_4_k_cu_1340573f_46544cute1_E
	.align		8
        /*0068*/ 	.dword	$str$22
	.align		8
        /*0070*/ 	.dword	$str$23


//--------------------- .text._ZN7cutlass13device_kernelINS_4gemm6kernel13GemmUniversalIN4cute5tupleIJiiiiEEENS1_10collective13CollectiveMmaINS1_34MainloopSm90TmaGmmaWarpSpecializedILi5ENS5_IJNS4_1CILi1EEESB_SB_EEENS1_35KernelTmaWarpSpecializedCooperativeEEENS5_IJNSA_ILi128EEESF_SF_EEEaNS5_IJlSB_lEEEaSH_NS4_8TiledMMAINS4_8MMA_AtomIJNS4_4SM904GMMA27MMA_64x128x32_S32S8S8_SS_TNEEEENS4_6LayoutINS5_IJNSA_ILi2EEESB_SB_EEENS5_IJSB_NSA_ILi0EEESR_EEEEENS5_IJNS4_10UnderscoreESU_SU_EEEEENS4_13SM90_TMA_LOADENS4_14ComposedLayoutINS4_7SwizzleILi3ELi4ELi3EEENS4_18smem_ptr_flag_bitsILi8EEENSO_INS5_IJNSA_ILi8EEESF_EEENS5_IJSF_SB_EEEEEEEvNS4_8identityESX_S17_vS18_EENS_8epilogue10collective6detail29Sm90TmaWarpSpecializedAdapterINS1B_15DefaultEpilogueIaSH_SH_NS1A_6thread17LinearCombinationIaLi1EiiLNS1F_9ScaleType4KindE0ELNS_15FloatRoundStyleE2EaEENS1_15EpilogueDefaultEEEEEvvEEEEvNT_6ParamsE --------------------------
	.section	.text._ZN7cutlass13device_kernelINS_4gemm6kernel13GemmUniversalIN4cute5tupleIJiiiiEEENS1_10collective13CollectiveMmaINS1_34MainloopSm90TmaGmmaWarpSpecializedILi5ENS5_IJNS4_1CILi1EEESB_SB_EEENS1_35KernelTmaWarpSpecializedCooperativeEEENS5_IJNSA_ILi128EEESF_SF_EEEaNS5_IJlSB_lEEEaSH_NS4_8TiledMMAINS4_8MMA_AtomIJNS4_4SM904GMMA27MMA_64x128x32_S32S8S8_SS_TNEEEENS4_6LayoutINS5_IJNSA_ILi2EEESB_SB_EEENS5_IJSB_NSA_ILi0EEESR_EEEEENS5_IJNS4_10UnderscoreESU_SU_EEEEENS4_13SM90_TMA_LOADENS4_14ComposedLayoutINS4_7SwizzleILi3ELi4ELi3EEENS4_18smem_ptr_flag_bitsILi8EEENSO_INS5_IJNSA_ILi8EEESF_EEENS5_IJSF_SB_EEEEEEEvNS4_8identityESX_S17_vS18_EENS_8epilogue10collective6detail29Sm90TmaWarpSpecializedAdapterINS1B_15DefaultEpilogueIaSH_SH_NS1A_6thread17LinearCombinationIaLi1EiiLNS1F_9ScaleType4KindE0ELNS_15FloatRoundStyleE2EaEENS1_15EpilogueDefaultEEEEEvvEEEEvNT_6ParamsE,"ax",@progbits
	.align	128
.text._ZN7cutlass13device_kernelINS_4gemm6kernel13GemmUniversalIN4cute5tupleIJiiiiEEENS1_10collective13CollectiveMmaINS1_34MainloopSm90TmaGmmaWarpSpecializedILi5ENS5_IJNS4_1CILi1EEESB_SB_EEENS1_35KernelTmaWarpSpecializedCooperativeEEENS5_IJNSA_ILi128EEESF_SF_EEEaNS5_IJlSB_lEEEaSH_NS4_8TiledMMAINS4_8MMA_AtomIJNS4_4SM904GMMA27MMA_64x128x32_S32S8S8_SS_TNEEEENS4_6LayoutINS5_IJNSA_ILi2EEESB_SB_EEENS5_IJSB_NSA_ILi0EEESR_EEEEENS5_IJNS4_10UnderscoreESU_SU_EEEEENS4_13SM90_TMA_LOADENS4_14ComposedLayoutINS4_7SwizzleILi3ELi4ELi3EEENS4_18smem_ptr_flag_bitsILi8EEENSO_INS5_IJNSA_ILi8EEESF_EEENS5_IJSF_SB_EEEEEEEvNS4_8identityESX_S17_vS18_EENS_8epilogue10collective6detail29Sm90TmaWarpSpecializedAdapterINS1B_15DefaultEpilogueIaSH_SH_NS1A_6thread17LinearCombinationIaLi1EiiLNS1F_9ScaleType4KindE0ELNS_15FloatRoundStyleE2EaEENS1_15EpilogueDefaultEEEEEvvEEEEvNT_6ParamsE:
        .type           _ZN7cutlass13device_kernelINS_4gemm6kernel13GemmUniversalIN4cute5tupleIJiiiiEEENS1_10collective13CollectiveMmaINS1_34MainloopSm90TmaGmmaWarpSpecializedILi5ENS5_IJNS4_1CILi1EEESB_SB_EEENS1_35KernelTmaWarpSpecializedCooperativeEEENS5_IJNSA_ILi128EEESF_SF_EEEaNS5_IJlSB_lEEEaSH_NS4_8TiledMMAINS4_8MMA_AtomIJNS4_4SM904GMMA27MMA_64x128x32_S32S8S8_SS_TNEEEENS4_6LayoutINS5_IJNSA_ILi2EEESB_SB_EEENS5_IJSB_NSA_ILi0EEESR_EEEEENS5_IJNS4_10UnderscoreESU_SU_EEEEENS4_13SM90_TMA_LOADENS4_14ComposedLayoutINS4_7SwizzleILi3ELi4ELi3EEENS4_18smem_ptr_flag_bitsILi8EEENSO_INS5_IJNSA_ILi8EEESF_EEENS5_IJSF_SB_EEEEEEEvNS4_8identityESX_S17_vS18_EENS_8epilogue10collective6detail29Sm90TmaWarpSpecializedAdapterINS1B_15DefaultEpilogueIaSH_SH_NS1A_6thread17LinearCombinationIaLi1EiiLNS1F_9ScaleType4KindE0ELNS_15FloatRoundStyleE2EaEENS1_15EpilogueDefaultEEEEEvvEEEEvNT_6ParamsE,@function
        .size           _ZN7cutlass13device_kernelINS_4gemm6kernel13GemmUniversalIN4cute5tupleIJiiiiEEENS1_10collective13CollectiveMmaINS1_34MainloopSm90TmaGmmaWarpSpecializedILi5ENS5_IJNS4_1CILi1EEESB_SB_EEENS1_35KernelTmaWarpSpecializedCooperativeEEENS5_IJNSA_ILi128EEESF_SF_EEEaNS5_IJlSB_lEEEaSH_NS4_8TiledMMAINS4_8MMA_AtomIJNS4_4SM904GMMA27MMA_64x128x32_S32S8S8_SS_TNEEEENS4_6LayoutINS5_IJNSA_ILi2EEESB_SB_EEENS5_IJSB_NSA_ILi0EEESR_EEEEENS5_IJNS4_10UnderscoreESU_SU_EEEEENS4_13SM90_TMA_LOADENS4_14ComposedLayoutINS4_7SwizzleILi3ELi4ELi3EEENS4_18smem_ptr_flag_bitsILi8EEENSO_INS5_IJNSA_ILi8EEESF_EEENS5_IJSF_SB_EEEEEEEvNS4_8identityESX_S17_vS18_EENS_8epilogue10collective6detail29Sm90TmaWarpSpecializedAdapterINS1B_15DefaultEpilogueIaSH_SH_NS1A_6thread17LinearCombinationIaLi1EiiLNS1F_9ScaleType4KindE0ELNS_15FloatRoundStyleE2EaEENS1_15EpilogueDefaultEEEEEvvEEEEvNT_6ParamsE,(.L_x_200 - _ZN7cutlass13device_kernelINS_4gemm6kernel13GemmUniversalIN4cute5tupleIJiiiiEEENS1_10collective13CollectiveMmaINS1_34MainloopSm90TmaGmmaWarpSpecializedILi5ENS5_IJNS4_1CILi1EEESB_SB_EEENS1_35KernelTmaWarpSpecializedCooperativeEEENS5_IJNSA_ILi128EEESF_SF_EEEaNS5_IJlSB_lEEEaSH_NS4_8TiledMMAINS4_8MMA_AtomIJNS4_4SM904GMMA27MMA_64x128x32_S32S8S8_SS_TNEEEENS4_6LayoutINS5_IJNSA_ILi2EEESB_SB_EEENS5_IJSB_NSA_ILi0EEESR_EEEEENS5_IJNS4_10UnderscoreESU_SU_EEEEENS4_13SM90_TMA_LOADENS4_14ComposedLayoutINS4_7SwizzleILi3ELi4ELi3EEENS4_18smem_ptr_flag_bitsILi8EEENSO_INS5_IJNSA_ILi8EEESF_EEENS5_IJSF_SB_EEEEEEEvNS4_8identityESX_S17_vS18_EENS_8epilogue10collective6detail29Sm90TmaWarpSpecializedAdapterINS1B_15DefaultEpilogueIaSH_SH_NS1A_6thread17LinearCombinationIaLi1EiiLNS1F_9ScaleType4KindE0ELNS_15FloatRoundStyleE2EaEENS1_15EpilogueDefaultEEEEEvvEEEEvNT_6ParamsE)
        .other          _ZN7cutlass13device_kernelINS_4gemm6kernel13GemmUniversalIN4cute5tupleIJiiiiEEENS1_10collective13CollectiveMmaINS1_34MainloopSm90TmaGmmaWarpSpecializedILi5ENS5_IJNS4_1CILi1EEESB_SB_EEENS1_35KernelTmaWarpSpecializedCooperativeEEENS5_IJNSA_ILi128EEESF_SF_EEEaNS5_IJlSB_lEEEaSH_NS4_8TiledMMAINS4_8MMA_AtomIJNS4_4SM904GMMA27MMA_64x128x32_S32S8S8_SS_TNEEEENS4_6LayoutINS5_IJNSA_ILi2EEESB_SB_EEENS5_IJSB_NSA_ILi0EEESR_EEEEENS5_IJNS4_10UnderscoreESU_SU_EEEEENS4_13SM90_TMA_LOADENS4_14ComposedLayoutINS4_7SwizzleILi3ELi4ELi3EEENS4_18smem_ptr_flag_bitsILi8EEENSO_INS5_IJNSA_ILi8EEESF_EEENS5_IJSF_SB_EEEEEEEvNS4_8identityESX_S17_vS18_EENS_8epilogue10collective6detail29Sm90TmaWarpSpecializedAdapterINS1B_15DefaultEpilogueIaSH_SH_NS1A_6thread17LinearCombinationIaLi1EiiLNS1F_9ScaleType4KindE0ELNS_15FloatRoundStyleE2EaEENS1_15EpilogueDefaultEEEEEvvEEEEvNT_6ParamsE,@"STO_CUDA_ENTRY STV_DEFAULT"
_ZN7cutlass13device_kernelINS_4gemm6kernel13GemmUniversalIN4cute5tupleIJiiiiEEENS1_10collective13CollectiveMmaINS1_34MainloopSm90TmaGmmaWarpSpecializedILi5ENS5_IJNS4_1CILi1EEESB_SB_EEENS1_35KernelTmaWarpSpecializedCooperativeEEENS5_IJNSA_ILi128EEESF_SF_EEEaNS5_IJlSB_lEEEaSH_NS4_8TiledMMAINS4_8MMA_AtomIJNS4_4SM904GMMA27MMA_64x128x32_S32S8S8_SS_TNEEEENS4_6LayoutINS5_IJNSA_ILi2EEESB_SB_EEENS5_IJSB_NSA_ILi0EEESR_EEEEENS5_IJNS4_10UnderscoreESU_SU_EEEEENS4_13SM90_TMA_LOADENS4_14ComposedLayoutINS4_7SwizzleILi3ELi4ELi3EEENS4_18smem_ptr_flag_bitsILi8EEENSO_INS5_IJNSA_ILi8EEESF_EEENS5_IJSF_SB_EEEEEEEvNS4_8identityESX_S17_vS18_EENS_8epilogue10collective6detail29Sm90TmaWarpSpecializedAdapterINS1B_15DefaultEpilogueIaSH_SH_NS1A_6thread17LinearCombinationIaLi1EiiLNS1F_9ScaleType4KindE0ELNS_15FloatRoundStyleE2EaEENS1_15EpilogueDefaultEEEEEvvEEEEvNT_6ParamsE:
[----:B------:R-:W0:Y:S01]  /*0000*/  LDC R1, c[0x0][0x28] ;  /* 0x00000a00ff017b82 */ /* 0x000e220000000800 */
[----:B------:R-:W1:Y:S01]  /*0010*/  S2R R3, SR_TID.X ;  /* 0x0000000000037919 */ /* 0x000e620000002100 */
[----:B------:R-:W-:Y:S01]  /*0020*/  ELECT P0, URZ, PT ;  /* 0x00000000003f782f */ /* 0x000fe20003800000 */
[----:B------:R-:W-:Y:S01]  /*0030*/  BSSY B0, `(.L_x_0) ;  /* 0x000000f000007945 */ /* 0x000fe20003800000 */
[--C-:B-1----:R-:W-:Y:S02]  /*0040*/  SHF.R.U32.HI R0, RZ, 0x5, R3.reuse ;  /* 0x00000005ff007819 */ /* 0x102fe40000011603 */
[----:B------:R-:W-:-:S03]  /*0050*/  SHF.R.U32.HI R14, RZ, 0x7, R3 ;  /* 0x00000007ff0e7819 */ /* 0x000fc60000011603 */
[----:B------:R-:W1:Y:S04]  /*0060*/  SHFL.IDX PT, R4, R0, RZ, 0x1f ;  /* 0x00001fff00047589 */ /* 0x000e6800000e0000 */
[----:B------:R2:W3:Y:S01]  /*0070*/  SHFL.IDX PT, R10, R14, RZ, 0x1f ;  /* 0x00001fff0e0a7589 */ /* 0x0004e200000e0000 */
[----:B-1----:R-:W-:-:S13]  /*0080*/  ISETP.NE.OR P0, PT, R4, RZ, !P0 ;  /* 0x000000ff0400720c */ /* 0x002fda0004705670 */
[----:B0-23--:R-:W-:Y:S05]  /*0090*/  @P0 BRA `(.L_x_1) ;  /* 0x0000000000200947 */ /* 0x00dfea0003800000 */
[----:B------:R-:W-:Y:S02]  /*00a0*/  ULDC.64 UR4, c[0x0][0x198] ;  /* 0x0000660000047ab9 */ /* 0x000fe40000000a00 */
[----:B------:R-:W-:Y:S02]  /*00b0*/  UIADD3 UR6, UP0, UR4, 0xf0, URZ ;  /* 0x000000f004067890 */ /* 0x000fe4000ff1e03f */
[----:B------:R-:W-:Y:S02]  /*00c0*/  UIADD3 UR4, UP1, UR4, 0x1f0, URZ ;  /* 0x000001f004047890 */ /* 0x000fe4000ff3e03f */
[----:B------:R-:W-:Y:S02]  /*00d0*/  UIADD3.X UR7, URZ, UR5, URZ, UP0, !UPT ;  /* 0x000000053f077290 */ /* 0x000fe400087fe43f */
[----:B------:R-:W-:-:S07]  /*00e0*/  UIADD3.X UR5, URZ, UR5, URZ, UP1, !UPT ;  /* 0x000000053f057290 */ /* 0x000fce0008ffe43f */
[----:B------:R0:W-:Y:S02]  /*00f0*/  UTMACCTL.PF [UR6] ;  /* 0x00000000060079b9 */ /* 0x0001e40008040000 */
[----:B------:R0:W-:Y:S02]  /*0100*/  UTMACCTL.PF [UR4] ;  /* 0x00000000040079b9 */ /* 0x0001e40008040000 */
[----:B0-----:R-:W-:Y:S01]  /*0110*/  NOP ;  /* 0x0000000000007918 */ /* 0x001fe20000000000 */
.L_x_1:
[----:B------:R-:W-:Y:S05]  /*0120*/  BSYNC B0 ;  /* 0x0000000000007941 */ /* 0x000fea0003800000 */
.L_x_0:
[----:B------:R-:W0:Y:S02]  /*0130*/  SHFL.IDX PT, R2, R0, RZ, 0x1f ;  /* 0x00001fff00027589 */ /* 0x000e2400000e0000 */
[----:B0-----:R-:W-:-:S13]  /*0140*/  ISETP.NE.AND P0, PT, R2, RZ, PT ;  /* 0x000000ff0200720c */ /* 0x001fda0003f05270 */
[----:B------:R-:W-:Y:S05]  /*0150*/  @P0 BRA `(.L_x_2) ;  /* 0x0000000000600947 */ /* 0x000fea0003800000 */
[----:B------:R-:W0:Y:S01]  /*0160*/  S2UR UR8, SR_CgaCtaId ;  /* 0x00000000000879c3 */ /* 0x000e220000008800 */
[----:B------:R-:W-:Y:S01]  /*0170*/  UMOV UR4, 0x400 ;  /* 0x0000040000047882 */ /* 0x000fe20000000000 */
[----:B------:R-:W-:Y:S01]  /*0180*/  UMOV UR5, 0x1 ;  /* 0x0000000100057882 */ /* 0x000fe20000000000 */
[----:B------:R-:W-:Y:S01]  /*0190*/  UMOV UR6, 0x100 ;  /* 0x0000010000067882 */ /* 0x000fe20000000000 */
[----:B------:R-:W-:Y:S01]  /*01a0*/  ELECT P0, URZ, PT ;  /* 0x00000000003f782f */ /* 0x000fe20003800000 */
[----:B------:R-:W-:-:S04]  /*01b0*/  UIADD3 UR6, -UR6, 0x100000, URZ ;  /* 0x0010000006067890 */ /* 0x000fc8000fffe13f */
[----:B------:R-:W-:Y:S02]  /*01c0*/  USHF.L.U32 UR7, UR6, 0xb, URZ ;  /* 0x0000000b06077899 */ /* 0x000fe4000800063f */
[----:B------:R-:W-:Y:S02]  /*01d0*/  USHF.L.U32 UR6, UR6, 0x1, URZ ;  /* 0x0000000106067899 */ /* 0x000fe4000800063f */
[----:B0-----:R-:W-:Y:S02]  /*01e0*/  ULEA UR8, UR8, UR4, 0x18 ;  /* 0x0000000408087291 */ /* 0x001fe4000f8ec03f */
[----:B------:R-:W-:-:S04]  /*01f0*/  UIADD3 UR4, -UR5, 0x100000, URZ ;  /* 0x0010000005047890 */ /* 0x000fc8000fffe13f */
[----:B------:R-:W-:Y:S02]  /*0200*/  USHF.L.U32 UR5, UR4, 0xb, URZ ;  /* 0x0000000b04057899 */ /* 0x000fe4000800063f */
[----:B------:R-:W-:Y:S01]  /*0210*/  USHF.L.U32 UR4, UR4, 0x1, URZ ;  /* 0x0000000104047899 */ /* 0x000fe2000800063f */
[----:B------:R-:W0:Y:S11]  /*0220*/  FENCE.VIEW.ASYNC.S ;  /* 0x00000000000073c6 */ /* 0x000e360000000000 */
[----:B0-----:R0:W1:Y:S01]  /*0230*/  SYNCS.EXCH.64 URZ, [UR8], UR4 ;  /* 0x00000004083f75b2 */ /* 0x0010620008000100 */
[----:B------:R0:W2:Y:S01]  /*0240*/  SYNCS.EXCH.64 URZ, [UR8+0x28], UR6 ;  /* 0x00002806083f75b2 */ /* 0x0000a20008000100 */
[----:B------:R0:W3:Y:S01]  /*0250*/  SYNCS.EXCH.64 URZ, [UR8+0x8], UR4 ;  /* 0x00000804083f75b2 */ /* 0x0000e20008000100 */
[----:B------:R0:W4:Y:S01]  /*0260*/  SYNCS.EXCH.64 URZ, [UR8+0x30], UR6 ;  /* 0x00003006083f75b2 */ /* 0x0001220008000100 */
[----:B------:R0:W0:Y:S01]  /*0270*/  SYNCS.EXCH.64 URZ, [UR8+0x10], UR4 ;  /* 0x00001004083f75b2 */ /* 0x0000220008000100 */
[----:B------:R0:W0:Y:S01]  /*0280*/  SYNCS.EXCH.64 URZ, [UR8+0x38], UR6 ;  /* 0x00003806083f75b2 */ /* 0x0000220008000100 */
[----:B------:R0:W0:Y:S01]  /*0290*/  SYNCS.EXCH.64 URZ, [UR8+0x18], UR4 ;  /* 0x00001804083f75b2 */ /* 0x0000220008000100 */
[----:B------:R0:W0:Y:S01]  /*02a0*/  SYNCS.EXCH.64 URZ, [UR8+0x40], UR6 ;  /* 0x00004006083f75b2 */ /* 0x0000220008000100 */
[----:B------:R0:W0:Y:S01]  /*02b0*/  SYNCS.EXCH.64 URZ, [UR8+0x20], UR4 ;  /* 0x00002004083f75b2 */ /* 0x0000220008000100 */
[----:B------:R0:W0:Y:S01]  /*02c0*/  SYNCS.EXCH.64 URZ, [UR8+0x48], UR6 ;  /* 0x00004806083f75b2 */ /* 0x0000220008000100 */
[----:B------:R-:W-:Y:S01]  /*02d0*/  NOP ;  /* 0x0000000000007918 */ /* 0x000fe20000000000 */
.L_x_2:
[----:B------:R-:W5:Y:S01]  /*02e0*/  SHFL.IDX PT, R0, R0, RZ, 0x1f ;  /* 0x00001fff00007589 */ /* 0x000f6200000e0000 */
[----:B------:R-:W-:Y:S01]  /*02f0*/  ELECT P0, URZ, PT ;  /* 0x00000000003f782f */ /* 0x000fe20003800000 */
[----:B------:R-:W1:Y:S01]  /*0300*/  LDC R2, c[0x0][0x65c] ;  /* 0x00019700ff027b82 */ /* 0x000e620000000800 */
[----:B------:R-:W-:Y:S01]  /*0310*/  SHF.R.S32.HI R7, RZ, 0x1f, R4 ;  /* 0x0000001fff077819 */ /* 0x000fe20000011404 */
[----:B------:R-:W2:Y:S01]  /*0320*/  S2R R5, SR_CTAID.Y ;  /* 0x0000000000057919 */ /* 0x000ea20000002600 */
[----:B0-----:R-:W-:Y:S01]  /*0330*/  UMOV UR4, 0x20 ;  /* 0x0000002000047882 */ /* 0x001fe20000000000 */
[----:B------:R-:W-:Y:S01]  /*0340*/  NOP ;  /* 0x0000000000007918 */ /* 0x000fe20000000000 */
[----:B------:R-:W-:Y:S01]  /*0350*/  LEA.HI R7, R7, R4, RZ, 0x2 ;  /* 0x0000000407077211 */ /* 0x000fe200078f10ff */
[----:B------:R-:W0:Y:S01]  /*0360*/  S2R R6, SR_CTAID.X ;  /* 0x0000000000067919 */ /* 0x000e220000002500 */
[----:B------:R-:W-:Y:S01]  /*0370*/  ISETP.NE.AND P2, PT, R10, RZ, PT ;  /* 0x000000ff0a00720c */ /* 0x000fe20003f45270 */
[----:B------:R-:W-:Y:S01]  /*0380*/  NOP ;  /* 0x0000000000007918 */ /* 0x000fe20000000000 */
[----:B------:R-:W-:-:S02]  /*0390*/  LOP3.LUT R7, R7, 0xfffffffc, RZ, 0xc0, !PT ;  /* 0xfffffffc07077812 */ /* 0x000fc400078ec0ff */
[----:B-----5:R-:W-:Y:S02]  /*03a0*/  ISETP.NE.OR P0, PT, R0, RZ, !P0 ;  /* 0x000000ff0000720c */ /* 0x020fe40004705670 */
[----:B-1----:R-:W-:-:S04]  /*03b0*/  ISETP.NE.AND P3, PT, R2, 0x1, PT ;  /* 0x000000010200780c */ /* 0x002fc80003f65270 */
[----:B------:R-:W-:Y:S01]  /*03c0*/  P2R R0, PR, RZ, 0x8 ;  /* 0x00000008ff007803 */ /* 0x000fe20000000000 */
[----:B------:R-:W-:Y:S01]  /*03d0*/  IMAD.IADD R0, R4, 0x1, -R7 ;  /* 0x0000000104007824 */ /* 0x000fe200078e0a07 */
[----:B------:R-:W-:Y:S01]  /*03e0*/  LOP3.LUT R4, R3, 0x7f, RZ, 0xc0, !PT ;  /* 0x0000007f03047812 */ /* 0x000fe200078ec0ff */
[----:B------:R-:W-:-:S03]  /*03f0*/  IMAD.MOV.U32 R7, RZ, RZ, RZ ;  /* 0x000000ffff077224 */ /* 0x000fc600078e00ff */
[----:B------:R-:W-:Y:S01]  /*0400*/  ISETP.NE.AND P1, PT, R0, 0x3, PT ;  /* 0x000000030000780c */ /* 0x000fe20003f25270 */
[----:B------:R-:W-:Y:S01]  /*0410*/  VOTEU.ALL UP0, P0 ;  /* 0x00000000003f7886 */ /* 0x000fe20000000000 */
[----:B------:R-:W-:Y:S01]  /*0420*/  VOTEU.ALL UP1, P0 ;  /* 0x00000000003f7886 */ /* 0x000fe20000020000 */
[----:B------:R-:W0:Y:S01]  /*0430*/  @P3 LDC R17, c[0x0][0x10] ;  /* 0x00000400ff113b82 */ /* 0x000e220000000800 */
[----:B--2---:R-:W-:Y:S02]  /*0440*/  @P3 IMAD.MOV.U32 R8, RZ, RZ, R5 ;  /* 0x000000ffff083224 */ /* 0x004fe400078e0005 */
[----:B------:R-:W-:Y:S01]  /*0450*/  @!UP0 UMOV UR6, 0x400 ;  /* 0x0000040000068882 */ /* 0x000fe20000000000 */
[----:B------:R-:W-:-:S04]  /*0460*/  @!UP0 UIADD3 UR4, -UR4, 0x100000, URZ ;  /* 0x0010000004048890 */ /* 0x000fc8000fffe13f */
[----:B------:R-:W-:Y:S02]  /*0470*/  @!UP0 USHF.L.U32 UR5, UR4, 0xb, URZ ;  /* 0x0000000b04058899 */ /* 0x000fe4000800063f */
[----:B------:R-:W-:Y:S01]  /*0480*/  @!UP0 USHF.L.U32 UR4, UR4, 0x1, URZ ;  /* 0x0000000104048899 */ /* 0x000fe2000800063f */
[----:B------:R-:W-:Y:S01]  /*0490*/  @P3 IMAD.MOV.U32 R9, RZ, RZ, RZ ;  /* 0x000000ffff093224 */ /* 0x000fe200078e00ff */
[----:B------:R-:W1:Y:S08]  /*04a0*/  @!UP0 S2UR UR7, SR_CgaCtaId ;  /* 0x00000000000789c3 */ /* 0x000e700000008800 */
[----:B------:R-:W2:Y:S01]  /*04b0*/  @!P3 LDC R11, c[0x0][0xc] ;  /* 0x00000300ff0bbb82 */ /* 0x000ea20000000800 */
[----:B0-----:R-:W-:Y:S01]  /*04c0*/  @P3 IMAD.WIDE.U32 R16, R6, R17, R8 ;  /* 0x0000001106103225 */ /* 0x001fe200078e0008 */
[----:B-1----:R-:W-:Y:S01]  /*04d0*/  @!UP0 ULEA UR8, UR7, UR6, 0x18 ;  /* 0x0000000607088291 */ /* 0x002fe2000f8ec03f */
[----:B------:R-:W-:-:S02]  /*04e0*/  VOTEU.ALL UP0, P0 ;  /* 0x00000000003f7886 */ /* 0x000fc40000000000 */
[----:B------:R-:W-:Y:S01]  /*04f0*/  ULDC UR6, c[0x0][0xc] ;  /* 0x0000030000067ab9 */ /* 0x000fe20000000800 */
[----:B------:R-:W-:Y:S01]  /*0500*/  ISETP.EQ.OR P0, PT, R0, RZ, !P1 ;  /* 0x000000ff0000720c */ /* 0x000fe20004f02670 */
[----:B------:R-:W-:-:S03]  /*0510*/  ULDC UR7, c[0x0][0x10] ;  /* 0x0000040000077ab9 */ /* 0x000fc60000000800 */
[C---:B------:R-:W-:Y:S01]  /*0520*/  ISETP.EQ.AND P0, PT, R10.reuse, RZ, P0 ;  /* 0x000000ff0a00720c */ /* 0x040fe20000702270 */
[----:B------:R-:W-:Y:S02]  /*0530*/  VIADD R10, R10, 0xffffffff ;  /* 0xffffffff0a0a7836 */ /* 0x000fe40000000000 */
[----:B--2---:R-:W-:Y:S01]  /*0540*/  @!P3 IMAD.WIDE.U32 R8, R11, R5, R6 ;  /* 0x000000050b08b225 */ /* 0x004fe200078e0006 */
[----:B------:R-:W0:Y:S02]  /*0550*/  FENCE.VIEW.ASYNC.S ;  /* 0x00000000000073c6 */ /* 0x000e240000000000 */
[----:B0-----:R-:W3:Y:S01]  /*0560*/  @!UP0 SYNCS.EXCH.64 URZ, [UR8+0x60], UR4 ;  /* 0x00006004083f85b2 */ /* 0x001ee20008000100 */
[----:B------:R-:W-:Y:S01]  /*0570*/  SEL R18, RZ, 0x1, !P0 ;  /* 0x00000001ff127807 */ /* 0x000fe20004000000 */
[----:B------:R-:W-:Y:S01]  /*0580*/  @P3 IMAD.MOV.U32 R11, RZ, RZ, RZ ;  /* 0x000000ffff0b3224 */ /* 0x000fe200078e00ff */
[----:B------:R-:W-:Y:S01]  /*0590*/  ISETP.GE.U32.AND P1, PT, R10, 0x2, PT ;  /* 0x000000020a00780c */ /* 0x000fe20003f26070 */
[----:B------:R-:W-:-:S02]  /*05a0*/  @!P3 IMAD.MOV.U32 R16, RZ, RZ, R8 ;  /* 0x000000ffff10b224 */ /* 0x000fc400078e0008 */
[----:B------:R-:W-:Y:S01]  /*05b0*/  @P3 IMAD.IADD R17, R17, 0x1, R11 ;  /* 0x0000000111113824 */ /* 0x000fe200078e020b */
[----:B------:R-:W-:Y:S01]  /*05c0*/  SEL R18, R18, 0x2, P1 ;  /* 0x0000000212127807 */ /* 0x000fe20000800000 */
[----:B------:R-:W-:Y:S01]  /*05d0*/  @!P3 IMAD.MOV.U32 R17, RZ, RZ, R9 ;  /* 0x000000ffff11b224 */ /* 0x000fe200078e0009 */
[----:B------:R0:W3:Y:S01]  /*05e0*/  @!UP1 SYNCS.EXCH.64 URZ, [UR8+0x68], UR4 ;  /* 0x00006804083f95b2 */ /* 0x0000e20008000100 */
[----:B------:R-:W-:Y:S01]  /*05f0*/  NOP ;  /* 0x0000000000007918 */ /* 0x000fe20000000000 */
[----:B0-----:R-:W-:-:S03]  /*0600*/  UIMAD.WIDE.U32 UR4, UR6, UR7, URZ ;  /* 0x00000007060472a5 */ /* 0x001fc6000f8e003f */
[----:B------:R-:W-:Y:S02]  /*0610*/  ULDC UR6, c[0x0][0x14] ;  /* 0x0000050000067ab9 */ /* 0x000fe40000000800 */
[----:B------:R-:W-:Y:S02]  /*0620*/  UIMAD.WIDE.U32 UR36, UR4, UR6, URZ ;  /* 0x00000006042472a5 */ /* 0x000fe4000f8e003f */
[----:B------:R-:W-:-:S04]  /*0630*/  UIMAD UR42, UR5, UR6, URZ ;  /* 0x00000006052a72a4 */ /* 0x000fc8000f8e023f */
[----:B------:R-:W-:Y:S01]  /*0640*/  UIADD3 UR42, UR37, UR42, URZ ;  /* 0x0000002a252a7290 */ /* 0x000fe2000fffe03f */
[----:B---34-:R-:W-:Y:S06]  /*0650*/  BAR.SYNC.DEFER_BLOCKING 0x0 ;  /* 0x0000000000007b1d */ /* 0x018fec0000010000 */
[----:B------:R-:W-:Y:S05]  /*0660*/  @!P2 BRA `(.L_x_3) ;  /* 0x000000500030a947 */ /* 0x000fea0003800000 */
[----:B------:R-:W-:-:S13]  /*0670*/  ISETP.GT.U32.AND P0, PT, R10, 0x1, PT ;  /* 0x000000010a00780c */ /* 0x000fda0003f04070 */
[----:B------:R-:W-:Y:S05]  /*0680*/  @P0 EXIT ;  /* 0x000000000000094d */ /* 0x000fea0003800000 */
[----:B------:R-:W-:Y:S01]  /*0690*/  ULDC.64 UR4, c[0x0][0x650] ;  /* 0x0001940000047ab9 */ /* 0x000fe20000000a00 */
[----:B------:R-:W-:Y:S01]  /*06a0*/  PRMT R0, RZ, 0x7610, R0 ;  /* 0x00007610ff007816 */ /* 0x000fe20000000000 */
[----:B------:R-:W-:Y:S01]  /*06b0*/  IMAD.MOV.U32 R99, RZ, RZ, -0x1 ;  /* 0xffffffffff637424 */ /* 0x000fe200078e00ff */
[----:B------:R-:W-:Y:S01]  /*06c0*/  ISETP.GE.U32.AND P0, PT, R16, UR4, PT ;  /* 0x0000000410007c0c */ /* 0x000fe2000bf06070 */
[----:B------:R-:W-:Y:S02]  /*06d0*/  IMAD.MOV.U32 R98, RZ, RZ, -0x1 ;  /* 0xffffffffff627424 */ /* 0x000fe400078e00ff */
[----:B------:R-:W-:Y:S01]  /*06e0*/  IMAD.MOV.U32 R97, RZ, RZ, -0x1 ;  /* 0xffffffffff617424 */ /* 0x000fe200078e00ff */
[----:B------:R-:W-:-:S13]  /*06f0*/  ISETP.GE.U32.AND.EX P0, PT, R17, UR5, PT, P0 ;  /* 0x0000000511007c0c */ /* 0x000fda000bf06100 */
[----:B------:R-:W-:Y:S05]  /*0700*/  @P0 BRA `(.L_x_4) ;  /* 0x0000000400540947 */ /* 0x000fea0003800000 */
[----:B------:R-:W0:Y:S01]  /*0710*/  LDC.64 R20, c[0x0][0x628] ;  /* 0x00018a00ff147b82 */ /* 0x000e220000000a00 */
[----:B------:R-:W-:Y:S02]  /*0720*/  IMAD.MOV.U32 R8, RZ, RZ, R16 ;  /* 0x000000ffff087224 */ /* 0x000fe400078e0010 */
[----:B------:R-:W-:-:S05]  /*0730*/  IMAD.MOV.U32 R9, RZ, RZ, R17 ;  /* 0x000000ffff097224 */ /* 0x000fca00078e0011 */
[----:B------:R-:W1:Y:S08]  /*0740*/  LDC R0, c[0x0][0x630] ;  /* 0x00018c00ff007b82 */ /* 0x000e700000000800 */
[----:B------:R-:W2:Y:S01]  /*0750*/  LDC.64 R22, c[0x0][0x620] ;  /* 0x00018800ff167b82 */ /* 0x000ea20000000a00 */
[----:B0-----:R-:W-:-:S04]  /*0760*/  ISETP.NE.U32.AND P0, PT, R20, RZ, PT ;  /* 0x000000ff1400720c */ /* 0x001fc80003f05070 */
[----:B------:R-:W-:-:S13]  /*0770*/  ISETP.NE.AND.EX P0, PT, R21, RZ, PT, P0 ;  /* 0x000000ff1500720c */ /* 0x000fda0003f05300 */
[----:B-12---:R-:W-:Y:S05]  /*0780*/  @!P0 BRA `(.L_x_5) ;  /* 0x0000000000288947 */ /* 0x006fea0003800000 */
[----:B------:R-:W0:Y:S02]  /*0790*/  LDC R13, c[0x0][0x634] ;  /* 0x00018d00ff0d7b82 */ /* 0x000e240000000800 */
[----:B0-----:R-:W-:-:S05]  /*07a0*/  IADD3 R13, P0, R16, R13, RZ ;  /* 0x0000000d100d7210 */ /* 0x001fca0007f1e0ff */
[----:B------:R-:W-:-:S04]  /*07b0*/  IMAD.X R15, RZ, RZ, R17, P0 ;  /* 0x000000ffff0f7224 */ /* 0x000fc800000e0611 */
[----:B------:R-:W-:-:S04]  /*07c0*/  IMAD.WIDE.U32 R8, R15, R20, RZ ;  /* 0x000000140f087225 */ /* 0x000fc800078e00ff */
[----:B------:R-:W-:-:S04]  /*07d0*/  IMAD.WIDE.U32 R10, P0, R13, R21, R8 ;  /* 0x000000150d0a7225 */ /* 0x000fc80007800008 */
[----:B------:R-:W-:-:S04]  /*07e0*/  IMAD.WIDE.U32 R8, R13, R20, RZ ;  /* 0x000000140d087225 */ /* 0x000fc800078e00ff */
[----:B------:R-:W-:Y:S01]  /*07f0*/  IMAD.X R13, RZ, RZ, RZ, P0 ;  /* 0x000000ffff0d7224 */ /* 0x000fe200000e06ff */
[----:B------:R-:W-:Y:S01]  /*0800*/  IADD3 RZ, P0, R9, R10, RZ ;  /* 0x0000000a09ff7210 */ /* 0x000fe20007f1e0ff */
[----:B------:R-:W-:-:S04]  /*0810*/  IMAD.MOV.U32 R12, RZ, RZ, R11 ;  /* 0x000000ffff0c7224 */ /* 0x000fc800078e000b */
[----:B------:R-:W-:-:S08]  /*0820*/  IMAD.WIDE.U32.X R8, R15, R21, R12, P0 ;  /* 0x000000150f087225 */ /* 0x000fd000000e040c */
.L_x_5:
[-CC-:B------:R-:W-:Y:S01]  /*0830*/  SHF.R.U64 R97, R8, R0.reuse, R9.reuse ;  /* 0x0000000008617219 */ /* 0x180fe20000001209 */
[----:B------:R-:W0:Y:S01]  /*0840*/  LDC R12, c[0x0][0x618] ;  /* 0x00018600ff0c7b82 */ /* 0x000e220000000800 */
[----:B------:R-:W-:Y:S01]  /*0850*/  SHF.R.U32.HI R7, RZ, R0, R9 ;  /* 0x00000000ff077219 */ /* 0x000fe20000011609 */
[----:B------:R-:W-:Y:S01]  /*0860*/  ULDC UR4, c[0x0][0x150] ;  /* 0x0000540000047ab9 */ /* 0x000fe20000000800 */
[----:B------:R-:W-:Y:S02]  /*0870*/  IADD3 R11, P0, RZ, -R97, RZ ;  /* 0x80000061ff0b7210 */ /* 0x000fe40007f1e0ff */
[----:B------:R-:W-:-:S03]  /*0880*/  I2FP.F32.U32 R0, R6 ;  /* 0x0000000600007245 */ /* 0x000fc60000201000 */
[----:B------:R-:W1:Y:S01]  /*0890*/  LDC.64 R30, c[0x0][0x640] ;  /* 0x00019000ff1e7b82 */ /* 0x000e620000000a00 */
[----:B------:R-:W-:Y:S02]  /*08a0*/  IMAD.X R13, RZ, RZ, ~R7, P0 ;  /* 0x000000ffff0d7224 */ /* 0x000fe400000e0e07 */
[----:B------:R-:W-:Y:S01]  /*08b0*/  FMUL R0, R0, UR4 ;  /* 0x0000000400007c20 */ /* 0x000fe20008400000 */
[----:B------:R-:W-:Y:S01]  /*08c0*/  IMAD.WIDE.U32 R8, R11, R22, R16 ;  /* 0x000000160b087225 */ /* 0x000fe200078e0010 */
[----:B------:R-:W-:-:S03]  /*08d0*/  ULDC UR4, c[0x0][0x154] ;  /* 0x0000550000047ab9 */ /* 0x000fc60000000800 */
[----:B------:R-:W-:Y:S01]  /*08e0*/  IMAD R10, R13, R22, RZ ;  /* 0x000000160d0a7224 */ /* 0x000fe200078e02ff */
[----:B------:R-:W2:Y:S01]  /*08f0*/  LDC R7, c[0x0][0x144] ;  /* 0x00005100ff077b82 */ /* 0x000ea20000000800 */
[----:B------:R-:W3:Y:S02]  /*0900*/  F2I.U32.TRUNC.NTZ R0, R0 ;  /* 0x0000000000007305 */ /* 0x000ee4000020f000 */
[----:B------:R-:W-:-:S04]  /*0910*/  IMAD R11, R11, R23, R10 ;  /* 0x000000170b0b7224 */ /* 0x000fc800078e020a */
[----:B------:R-:W-:Y:S01]  /*0920*/  IMAD.IADD R9, R9, 0x1, R11 ;  /* 0x0000000109097824 */ /* 0x000fe200078e020b */
[----:B------:R-:W4:Y:S01]  /*0930*/  LDC R24, c[0x0][0x608] ;  /* 0x00018200ff187b82 */ /* 0x000f220000000800 */
[----:B------:R-:W-:-:S03]  /*0940*/  IMAD.MOV.U32 R11, RZ, RZ, -0x1 ;  /* 0xffffffffff0b7424 */ /* 0x000fc600078e00ff */
[-CC-:B0-----:R-:W-:Y:S02]  /*0950*/  SHF.R.U64 R22, R8, R12.reuse, R9.reuse ;  /* 0x0000000c08167219 */ /* 0x181fe40000001209 */
[----:B------:R-:W-:Y:S02]  /*0960*/  I2FP.F32.U32 R8, R5 ;  /* 0x0000000500087245 */ /* 0x000fe40000201000 */
[----:B------:R-:W0:Y:S01]  /*0970*/  LDC R28, c[0x0][0x658] ;  /* 0x00019600ff1c7b82 */ /* 0x000e220000000800 */
[----:B-1----:R-:W-:Y:S01]  /*0980*/  ISETP.NE.U32.AND P0, PT, R30, RZ, PT ;  /* 0x000000ff1e00720c */ /* 0x002fe20003f05070 */
[----:B---3--:R-:W-:Y:S02]  /*0990*/  IMAD.MOV R10, RZ, RZ, -R0 ;  /* 0x000000ffff0a7224 */ /* 0x008fe400078e0a00 */
[----:B------:R-:W-:Y:S01]  /*09a0*/  FMUL R8, R8, UR4 ;  /* 0x0000000408087c20 */ /* 0x000fe20008400000 */
[----:B------:R-:W-:Y:S02]  /*09b0*/  SHF.R.U32.HI R9, RZ, R12, R9 ;  /* 0x0000000cff097219 */ /* 0x000fe40000011609 */
[----:B------:R-:W-:Y:S01]  /*09c0*/  ISETP.NE.AND.EX P0, PT, R31, RZ, PT, P0 ;  /* 0x000000ff1f00720c */ /* 0x000fe20003f05300 */
[----:B------:R1:W3:Y:S01]  /*09d0*/  F2I.U32.TRUNC.NTZ R15, R8 ;  /* 0x00000008000f7305 */ /* 0x0002e2000020f000 */
[----:B------:R-:W1:Y:S01]  /*09e0*/  LDC R20, c[0x0][0x148] ;  /* 0x00005200ff147b82 */ /* 0x000e620000000800 */
[----:B--2---:R-:W-:-:S07]  /*09f0*/  IMAD R0, R7, R10, R6 ;  /* 0x0000000a07007224 */ /* 0x004fce00078e0206 */
[----:B------:R-:W2:Y:S01]  /*0a00*/  LDC R26, c[0x0][0x600] ;  /* 0x00018000ff1a7b82 */ /* 0x000ea20000000800 */
[-CC-:B----4-:R-:W-:Y:S02]  /*0a10*/  SHF.R.U64 R32, R22, R24.reuse, R9.reuse ;  /* 0x0000001816207219 */ /* 0x190fe40000001209 */
[----:B------:R-:W-:Y:S01]  /*0a20*/  SHF.R.U32.HI R7, RZ, R24, R9 ;  /* 0x00000018ff077219 */ /* 0x000fe20000011609 */
[----:B------:R-:W-:-:S04]  /*0a30*/  IMAD.MOV.U32 R9, RZ, RZ, 0x1 ;  /* 0x00000001ff097424 */ /* 0x000fc800078e00ff */
[----:B------:R-:W4:Y:S01]  /*0a40*/  LDC R21, c[0x0][0x648] ;  /* 0x00019200ff157b82 */ /* 0x000f220000000800 */
[-C--:B0-----:R-:W-:Y:S02]  /*0a50*/  SHF.L.U32 R6, R11, R28.reuse, RZ ;  /* 0x0000001c0b067219 */ /* 0x081fe400000006ff */
[--C-:B------:R-:W-:Y:S02]  /*0a60*/  SHF.R.U64 R24, R32, R28, R7.reuse ;  /* 0x0000001c20187219 */ /* 0x100fe40000001207 */
[----:B------:R-:W-:Y:S02]  /*0a70*/  LOP3.LUT R13, RZ, R6, RZ, 0x33, !PT ;  /* 0x00000006ff0d7212 */ /* 0x000fe400078e33ff */
[-C--:B------:R-:W-:Y:S01]  /*0a80*/  SHF.R.U32.HI R7, RZ, R28.reuse, R7 ;  /* 0x0000001cff077219 */ /* 0x080fe20000011607 */
[----:B------:R-:W0:Y:S01]  /*0a90*/  LDC R23, c[0x0][0x638] ;  /* 0x00018e00ff177b82 */ /* 0x000e220000000800 */
[----:B------:R-:W-:Y:S01]  /*0aa0*/  SHF.L.U32 R12, R9, R28, RZ ;  /* 0x0000001c090c7219 */ /* 0x000fe200000006ff */
[----:B------:R-:W-:-:S06]  /*0ab0*/  IMAD.MOV.U32 R6, RZ, RZ, R24 ;  /* 0x000000ffff067224 */ /* 0x000fcc00078e0018 */
[----:B------:R-:W0:Y:S01]  /*0ac0*/  LDC R99, c[0x0][0x610] ;  /* 0x00018400ff637b82 */ /* 0x000e220000000800 */
[----:B-1-3--:R-:W-:Y:S05]  /*0ad0*/  @!P0 BRA `(.L_x_6) ;  /* 0x0000000000288947 */ /* 0x00afea0003800000 */
[----:B------:R-:W1:Y:S02]  /*0ae0*/  LDC R11, c[0x0][0x64c] ;  /* 0x00019300ff0b7b82 */ /* 0x000e640000000800 */
[----:B-1----:R-:W-:-:S05]  /*0af0*/  IADD3 R11, P0, R24, R11, RZ ;  /* 0x0000000b180b7210 */ /* 0x002fca0007f1e0ff */
        /* <DEDUP_REMOVED lines=8> */
.L_x_6:
[----:B----4-:R-:W-:Y:S01]  /*0b80*/  SHF.R.U64 R6, R6, R21, R7 ;  /* 0x0000001506067219 */ /* 0x010fe20000001207 */
[----:B--2---:R-:W-:Y:S01]  /*0b90*/  VIADD R7, R26, 0xffffffff ;  /* 0xffffffff1a077836 */ /* 0x004fe20000000000 */
[----:B------:R-:W-:Y:S01]  /*0ba0*/  LOP3.LUT R13, R32, R13, RZ, 0xc0, !PT ;  /* 0x0000000d200d7212 */ /* 0x000fe200078ec0ff */
[----:B------:R-:W-:Y:S02]  /*0bb0*/  IMAD.MOV R15, RZ, RZ, -R15 ;  /* 0x000000ffff0f7224 */ /* 0x000fe400078e0a0f */
[----:B------:R-:W-:Y:S02]  /*0bc0*/  IMAD.MOV R8, RZ, RZ, -R6 ;  /* 0x000000ffff087224 */ /* 0x000fe400078e0a06 */
[----:B------:R-:W-:Y:S01]  /*0bd0*/  IMAD R13, R12, R6, R13 ;  /* 0x000000060c0d7224 */ /* 0x000fe200078e020d */
[----:B------:R-:W-:Y:S01]  /*0be0*/  LOP3.LUT R6, R22, R7, RZ, 0xc0, !PT ;  /* 0x0000000716067212 */ /* 0x000fe200078ec0ff */
[----:B------:R-:W-:Y:S02]  /*0bf0*/  @P3 IMAD R0, R20, R15, R5 ;  /* 0x0000000f14003224 */ /* 0x000fe400078e0205 */
[----:B0-----:R-:W-:-:S02]  /*0c00*/  IMAD R5, R8, R23, R24 ;  /* 0x0000001708057224 */ /* 0x001fc400078e0218 */
[----:B------:R-:W-:Y:S02]  /*0c10*/  IMAD R99, R13, R99, R0 ;  /* 0x000000630d637224 */ /* 0x000fe400078e0200 */
[----:B------:R-:W-:Y:S02]  /*0c20*/  IMAD R6, R5, R26, R6 ;  /* 0x0000001a05067224 */ /* 0x000fe400078e0206 */
[----:B------:R-:W-:-:S03]  /*0c30*/  IMAD.MOV.U32 R0, RZ, RZ, 0x1 ;  /* 0x00000001ff007424 */ /* 0x000fc600078e00ff */
[----:B------:R-:W-:Y:S02]  /*0c40*/  SEL R98, R6, R99, !P3 ;  /* 0x0000006306627207 */ /* 0x000fe40005800000 */
[----:B------:R-:W-:-:S07]  /*0c50*/  SEL R99, R99, R6, !P3 ;  /* 0x0000000663637207 */ /* 0x000fce0005800000 */
.L_x_4:
[----:B------:R-:W-:-:S08]  /*0c60*/  NOP ;  /* 0x0000000000007918 */ /* 0x000fd00000000000 */
[----:B------:R-:W0:Y:S02]  /*0c70*/  USETMAXREG.TRY_ALLOC.CTAPOOL UP0, 0xe8 ;  /* 0x000000e8000079c8 */ /* 0x000e240008000600 */
[----:B0-----:R-:W-:-:S13]  /*0c80*/  PLOP3.LUT P0, PT, PT, PT, UP0, 0x80, 0x0 ;  /* 0x000000000000781c */ /* 0x001fda0003f0f008 */
[----:B------:R-:W-:Y:S05]  /*0c90*/  @!P0 BRA `(.L_x_4) ;  /* 0xfffffffc00f08947 */ /* 0x000fea000383ffff */
[----:B------:R-:W-:Y:S01]  /*0ca0*/  ULDC.64 UR4, c[0x0][0x598] ;  /* 0x0001660000047ab9 */ /* 0x000fe20000000a00 */
[----:B------:R-:W-:Y:S01]  /*0cb0*/  ULDC.64 UR38, c[0x0][0x208] ;  /* 0x0000820000267ab9 */ /* 0x000fe20000000a00 */
[----:B------:R-:W-:-:S04]  /*0cc0*/  ISETP.NE.U32.AND P0, PT, RZ, UR4, PT ;  /* 0x00000004ff007c0c */ /* 0x000fc8000bf05070 */
[----:B------:R-:W-:-:S13]  /*0cd0*/  ISETP.NE.AND.EX P0, PT, RZ, UR5, PT, P0 ;  /* 0x00000005ff007c0c */ /* 0x000fda000bf05300 */
[----:B------:R-:W-:Y:S05]  /*0ce0*/  @!P0 BRA `(.L_x_7) ;  /* 0x00000000001c8947 */ /* 0x000fea0003800000 */
[----:B------:R-:W0:Y:S02]  /*0cf0*/  LDC.64 R6, c[0x0][0x598] ;  /* 0x00016600ff067b82 */ /* 0x000e240000000a00 */
[----:B0-----:R-:W2:Y:S02]  /*0d00*/  LDG.E.64 R6, desc[UR38][R6.64] ;  /* 0x0000002606067981 */ /* 0x001ea4000c1e1b00 */
[----:B--2---:R-:W-:-:S04]  /*0d10*/  ISETP.NE.U32.AND P0, PT, R6, RZ, PT ;  /* 0x000000ff0600720c */ /* 0x004fc80003f05070 */
[----:B------:R-:W-:-:S13]  /*0d20*/  ISETP.NE.AND.EX P0, PT, R7, RZ, PT, P0 ;  /* 0x000000ff0700720c */ /* 0x000fda0003f05300 */
[----:B------:R-:W-:Y:S05]  /*0d30*/  @!P0 BRA `(.L_x_7) ;  /* 0x0000000000088947 */ /* 0x000fea0003800000 */
[----:B------:R0:W5:Y:S01]  /*0d40*/  LD.E R19, desc[UR38][R6.64] ;  /* 0x0000002606137980 */ /* 0x000162000c101900 */
[----:B------:R-:W-:Y:S05]  /*0d50*/  BRA `(.L_x_8) ;  /* 0x0000000000247947 */ /* 0x000fea0003800000 */
.L_x_7:
[----:B------:R-:W-:Y:S02]  /*0d60*/  ULDC.64 UR4, c[0x0][0x588] ;  /* 0x0001620000047ab9 */ /* 0x000fe40000000a00 */
[----:B------:R-:W-:-:S04]  /*0d70*/  ISETP.NE.U32.AND P0, PT, RZ, UR4, PT ;  /* 0x00000004ff007c0c */ /* 0x000fc8000bf05070 */
[----:B------:R-:W-:-:S13]  /*0d80*/  ISETP.NE.AND.EX P0, PT, RZ, UR5, PT, P0 ;  /* 0x00000005ff007c0c */ /* 0x000fda000bf05300 */
[----:B------:R-:W-:Y:S05]  /*0d90*/  @!P0 BRA `(.L_x_9) ;  /* 0x00000000000c8947 */ /* 0x000fea0003800000 */
[----:B------:R-:W0:Y:S02]  /*0da0*/  LDC.64 R6, c[0x0][0x588] ;  /* 0x00016200ff067b82 */ /* 0x000e240000000a00 */
[----:B0-----:R1:W5:Y:S01]  /*0db0*/  LDG.E R19, desc[UR38][R6.64] ;  /* 0x0000002606137981 */ /* 0x001362000c1e1900 */
[----:B------:R-:W-:Y:S05]  /*0dc0*/  BRA `(.L_x_8) ;  /* 0x0000000000087947 */ /* 0x000fea0003800000 */
.L_x_9:
[----:B------:R-:W-:Y:S02]  /*0dd0*/  ULDC UR4, c[0x0][0x580] ;  /* 0x0001600000047ab9 */ /* 0x000fe40000000800 */
[----:B------:R-:W-:-:S07]  /*0de0*/  IMAD.U32 R19, RZ, RZ, UR4 ;  /* 0x00000004ff137e24 */ /* 0x000fce000f8e00ff */
.L_x_8:
[----:B------:R-:W-:Y:S02]  /*0df0*/  ULDC.64 UR4, c[0x0][0x5a0] ;  /* 0x0001680000047ab9 */ /* 0x000fe40000000a00 */
[----:B------:R-:W-:-:S04]  /*0e00*/  ISETP.NE.U32.AND P0, PT, RZ, UR4, PT ;  /* 0x00000004ff007c0c */ /* 0x000fc8000bf05070 */
[----:B------:R-:W-:-:S13]  /*0e10*/  ISETP.NE.AND.EX P0, PT, RZ, UR5, PT, P0 ;  /* 0x00000005ff007c0c */ /* 0x000fda000bf05300 */
[----:B------:R-:W-:Y:S05]  /*0e20*/  @!P0 BRA `(.L_x_10) ;  /* 0x00000000001c8947 */ /* 0x000fea0003800000 */
[----:B01----:R-:W0:Y:S02]  /*0e30*/  LDC.64 R6, c[0x0][0x5a0] ;  /* 0x00016800ff067b82 */ /* 0x003e240000000a00 */
[----:B0-----:R-:W2:Y:S02]  /*0e40*/  LDG.E.64 R6, desc[UR38][R6.64] ;  /* 0x0000002606067981 */ /* 0x001ea4000c1e1b00 */
[----:B--2---:R-:W-:-:S04]  /*0e50*/  ISETP.NE.U32.AND P0, PT, R6, RZ, PT ;  /* 0x000000ff0600720c */ /* 0x004fc80003f05070 */
[----:B------:R-:W-:-:S13]  /*0e60*/  ISETP.NE.AND.EX P0, PT, R7, RZ, PT, P0 ;  /* 0x000000ff0700720c */ /* 0x000fda0003f05300 */
[----:B------:R-:W-:Y:S05]  /*0e70*/  @!P0 BRA `(.L_x_10) ;  /* 0x0000000000088947 */ /* 0x000fea0003800000 */
[----:B------:R0:W5:Y:S01]  /*0e80*/  LD.E R88, desc[UR38][R6.64] ;  /* 0x0000002606587980 */ /* 0x000162000c101900 */
[----:B------:R-:W-:Y:S05]  /*0e90*/  BRA `(.L_x_11) ;  /* 0x0000000000247947 */ /* 0x000fea0003800000 */
.L_x_10:
[----:B------:R-:W-:Y:S02]  /*0ea0*/  ULDC.64 UR4, c[0x0][0x590] ;  /* 0x0001640000047ab9 */ /* 0x000fe40000000a00 */
[----:B------:R-:W-:-:S04]  /*0eb0*/  ISETP.NE.U32.AND P0, PT, RZ, UR4, PT ;  /* 0x00000004ff007c0c */ /* 0x000fc8000bf05070 */
[----:B------:R-:W-:-:S13]  /*0ec0*/  ISETP.NE.AND.EX P0, PT, RZ, UR5, PT, P0 ;  /* 0x00000005ff007c0c */ /* 0x000fda000bf05300 */
[----:B------:R-:W-:Y:S05]  /*0ed0*/  @!P0 BRA `(.L_x_12) ;  /* 0x00000000000c8947 */ /* 0x000fea0003800000 */
[----:B------:R-:W2:Y:S02]  /*0ee0*/  LDC.64 R88, c[0x0][0x590] ;  /* 0x00016400ff587b82 */ /* 0x000ea40000000a00 */
[----:B--2---:R2:W5:Y:S01]  /*0ef0*/  LDG.E R88, desc[UR38][R88.64] ;  /* 0x0000002658587981 */ /* 0x004562000c1e1900 */
[----:B------:R-:W-:Y:S05]  /*0f00*/  BRA `(.L_x_11) ;  /* 0x0000000000087947 */ /* 0x000fea0003800000 */
.L_x_12:
[----:B------:R-:W-:Y:S02]  /*0f10*/  ULDC UR4, c[0x0][0x584] ;  /* 0x0001610000047ab9 */ /* 0x000fe40000000800 */
[----:B------:R-:W-:-:S07]  /*0f20*/  IMAD.U32 R88, RZ, RZ, UR4 ;  /* 0x00000004ff587e24 */ /* 0x000fce000f8e00ff */
.L_x_11:
[----:B------:R-:W-:-:S13]  /*0f30*/  LOP3.LUT P0, RZ, R0, 0xff, RZ, 0xc0, !PT ;  /* 0x000000ff00ff7812 */ /* 0x000fda000780c0ff */
[----:B------:R-:W-:Y:S05]  /*0f40*/  @!P0 EXIT ;  /* 0x000000000000894d */ /* 0x000fea0003800000 */
[----:B------:R-:W3:Y:S01]  /*0f50*/  LDC R90, c[0x0][0x658] ;  /* 0x00019600ff5a7b82 */ /* 0x000ee20000000800 */
[----:B------:R-:W-:Y:S01]  /*0f60*/  ULDC.64 UR6, c[0x0][0x288] ;  /* 0x0000a20000067ab9 */ /* 0x000fe20000000a00 */
[----:B------:R-:W-:Y:S01]  /*0f70*/  LOP3.LUT R14, R14, 0x1, RZ, 0xc0, !PT ;  /* 0x000000010e0e7812 */ /* 0x000fe200078ec0ff */
[----:B------:R-:W-:Y:S01]  /*0f80*/  UIADD3 UR4, UR7, 0x7f, URZ ;  /* 0x0000007f07047890 */ /* 0x000fe2000fffe03f */
[----:B------:R-:W-:Y:S01]  /*0f90*/  SHF.R.U32.HI R0, RZ, 0x2, R3 ;  /* 0x00000002ff007819 */ /* 0x000fe20000011603 */
[----:B01----:R-:W-:Y:S01]  /*0fa0*/  IMAD.MOV.U32 R7, RZ, RZ, -0x1 ;  /* 0xffffffffff077424 */ /* 0x003fe200078e00ff */
[----:B------:R-:W-:Y:S01]  /*0fb0*/  SHF.R.U32.HI R4, RZ, 0x1, R4 ;  /* 0x00000001ff047819 */ /* 0x000fe20000011604 */
[----:B------:R-:W-:Y:S01]  /*0fc0*/  USHF.R.S32.HI UR5, URZ, 0x1f, UR4 ;  /* 0x0000001f3f057899 */ /* 0x000fe20008011404 */
[----:B------:R-:W0:Y:S01]  /*0fd0*/  LDC R93, c[0x0][0x600] ;  /* 0x00018000ff5d7b82 */ /* 0x000e220000000800 */
[----:B------:R-:W-:Y:S01]  /*0fe0*/  IMAD.SHL.U32 R5, R14, 0x40, RZ ;  /* 0x000000400e057824 */ /* 0x000fe200078e00ff */
[----:B------:R-:W-:Y:S01]  /*0ff0*/  LOP3.LUT R0, R0, 0x7, RZ, 0xc0, !PT ;  /* 0x0000000700007812 */ /* 0x000fe200078ec0ff */
[----:B------:R-:W-:Y:S01]  /*1000*/  ULEA.HI UR5, UR5, UR4, URZ, 0x7 ;  /* 0x0000000405057291 */ /* 0x000fe2000f8f383f */
[----:B------:R-:W-:Y:S01]  /*1010*/  LOP3.LUT R23, R4, 0x30, RZ, 0xc0, !PT ;  /* 0x0000003004177812 */ /* 0x000fe200078ec0ff */
[----:B------:R-:W-:Y:S01]  /*1020*/  IMAD.MOV.U32 R9, RZ, RZ, 0x1 ;  /* 0x00000001ff097424 */ /* 0x000fe200078e00ff */
[--C-:B------:R-:W-:Y:S01]  /*1030*/  LOP3.LUT R22, R5, 0x40, R0.reuse, 0xe2, !PT ;  /* 0x0000004005167812 */ /* 0x100fe200078ee200 */
[----:B------:R-:W-:Y:S01]  /*1040*/  USHF.R.S32.HI UR43, URZ, 0x7, UR5 ;  /* 0x000000073f2b7899 */ /* 0x000fe20008011405 */
[-C--:B------:R-:W-:Y:S01]  /*1050*/  IADD3 R5, RZ, -R23.reuse, -R0 ;  /* 0x80000017ff057210 */ /* 0x080fe20007ffe800 */
[----:B------:R-:W-:Y:S01]  /*1060*/  IMAD.U32 R6, RZ, RZ, UR6 ;  /* 0x00000006ff067e24 */ /* 0x000fe2000f8e00ff */
[C---:B--2---:R-:W-:Y:S01]  /*1070*/  LOP3.LUT R89, R3.reuse, 0x3, RZ, 0xc0, !PT ;  /* 0x0000000303597812 */ /* 0x044fe200078ec0ff */
[----:B------:R-:W-:Y:S01]  /*1080*/  UISETP.LT.AND UP0, UPT, UR43, 0x1, UPT ;  /* 0x000000012b00788c */ /* 0x000fe2000bf01270 */
[----:B------:R-:W-:Y:S01]  /*1090*/  LOP3.LUT R92, R3, 0x80, RZ, 0xc0, !PT ;  /* 0x00000080035c7812 */ /* 0x000fe200078ec0ff */
[----:B------:R-:W-:Y:S01]  /*10a0*/  IMAD R5, R14, -0x40, R5 ;  /* 0xffffffc00e057824 */ /* 0x000fe200078e0205 */
[----:B------:R-:W-:Y:S01]  /*10b0*/  ULDC UR4, c[0x0][0x284] ;  /* 0x0000a10000047ab9 */ /* 0x000fe20000000800 */
[----:B------:R-:W-:Y:S01]  /*10c0*/  LOP3.LUT R22, R22, R23, RZ, 0xfc, !PT ;  /* 0x0000001716167212 */ /* 0x000fe200078efcff */
[----:B------:R-:W-:Y:S01]  /*10d0*/  USEL UR44, UR43, 0x1, UP0 ;  /* 0x000000012b2c7887 */ /* 0x000fe20008000000 */
[-C--:B---3--:R-:W-:Y:S01]  /*10e0*/  SHF.L.U32 R7, R7, R90.reuse, RZ ;  /* 0x0000005a07077219 */ /* 0x088fe200000006ff */
[----:B------:R-:W-:Y:S01]  /*10f0*/  IMAD R89, R89, -0x2, R6 ;  /* 0xfffffffe59597824 */ /* 0x000fe200078e0206 */
[----:B------:R-:W-:Y:S01]  /*1100*/  SHF.L.U32 R90, R9, R90, RZ ;  /* 0x0000005a095a7219 */ /* 0x000fe200000006ff */
[----:B------:R-:W-:Y:S01]  /*1110*/  IMAD.SHL.U32 R91, R3, 0x2, RZ ;  /* 0x00000002035b7824 */ /* 0x000fe200078e00ff */
[----:B------:R-:W-:Y:S01]  /*1120*/  SHF.R.U32.HI R92, RZ, 0x7, R92 ;  /* 0x00000007ff5c7819 */ /* 0x000fe2000001165c */
[----:B------:R-:W-:Y:S01]  /*1130*/  VIADD R95, R5, UR4 ;  /* 0x00000004055f7c36 */ /* 0x000fe20008000000 */
[----:B------:R-:W-:Y:S01]  /*1140*/  LOP3.LUT R94, RZ, R7, RZ, 0x33, !PT ;  /* 0x00000007ff5e7212 */ /* 0x000fe200078e33ff */
[----:B0-----:R-:W-:Y:S01]  /*1150*/  VIADD R93, R93, 0xffffffff ;  /* 0xffffffff5d5d7836 */ /* 0x001fe20000000000 */
[----:B------:R-:W-:Y:S01]  /*1160*/  UIADD3 UR44, UR43, -UR44, URZ ;  /* 0x8000002c2b2c7290 */ /* 0x000fe2000fffe03f */
[----:B------:R-:W-:Y:S01]  /*1170*/  IMAD.MOV.U32 R23, RZ, RZ, RZ ;  /* 0x000000ffff177224 */ /* 0x000fe200078e00ff */
[----:B------:R-:W-:Y:S01]  /*1180*/  UMOV UR40, URZ ;  /* 0x0000003f00287c82 */ /* 0x000fe20008000000 */
[----:B------:R-:W-:-:S09]  /*1190*/  UMOV UR41, URZ ;  /* 0x0000003f00297c82 */ /* 0x000fd20008000000 */
.L_x_162:
[----:B0-----:R-:W0:Y:S01]  /*11a0*/  SHFL.IDX PT, R0, R92, RZ, 0x1f ;  /* 0x00001fff5c007589 */ /* 0x001e2200000e0000 */
[----:B-1----:R-:W1:Y:S01]  /*11b0*/  S2UR UR7, SR_CgaCtaId ;  /* 0x00000000000779c3 */ /* 0x002e620000008800 */
[----:B------:R-:W-:Y:S01]  /*11c0*/  UMOV UR6, 0x400 ;  /* 0x0000040000067882 */ /* 0x000fe20000000000 */
[----:B0-----:R-:W-:Y:S01]  /*11d0*/  R2UR UR4, R0 ;  /* 0x00000000000472ca */ /* 0x001fe200000e0000 */
[----:B-1----:R-:W-:-:S12]  /*11e0*/  ULEA UR6, UR7, UR6, 0x18 ;  /* 0x0000000607067291 */ /* 0x002fd8000f8ec03f */
[----:B------:R-:W-:-:S04]  /*11f0*/  ULEA.HI UR5, UR4, UR4, URZ, 0x1 ;  /* 0x0000000404057291 */ /* 0x000fc8000f8f083f */
[----:B------:R-:W-:-:S04]  /*1200*/  ULOP3.LUT UR5, UR5, 0x7fffe, URZ, 0xc0, !UPT ;  /* 0x0007fffe05057892 */ /* 0x000fc8000f8ec03f */
[----:B------:R-:W-:-:S03]  /*1210*/  UIADD3 UR5, UR4, -UR5, URZ ;  /* 0x8000000504057290 */ /* 0x000fc6000fffe03f */
[----:B------:R-:W-:Y:S01]  /*1220*/  ULDC UR4, c[0x0][0x28c] ;  /* 0x0000a30000047ab9 */ /* 0x000fe20000000800 */
[----:B------:R-:W-:Y:S01]  /*1230*/  ULEA UR5, UR5, UR6, 0xd ;  /* 0x0000000605057291 */ /* 0x000fe2000f8e683f */
[----:B------:R-:W-:-:S03]  /*1240*/  ISETP.LT.AND P0, PT, RZ, UR4, PT ;  /* 0x00000004ff007c0c */ /* 0x000fc6000bf01270 */
[----:B------:R-:W-:-:S04]  /*1250*/  UIADD3 UR5, UR5, 0x100, URZ ;  /* 0x0000010005057890 */ /* 0x000fc8000fffe03f */
[----:B------:R-:W-:-:S04]  /*1260*/  USHF.R.U32.HI UR5, URZ, 0x4, UR5 ;  /* 0x000000043f057899 */ /* 0x000fc80008011605 */
[----:B------:R-:W-:-:S04]  /*1270*/  ULOP3.LUT UR5, UR5, 0x3fff, URZ, 0xc0, !UPT ;  /* 0x00003fff05057892 */ /* 0x000fc8000f8ec03f */
[----:B------:R-:W-:Y:S01]  /*1280*/  ULOP3.LUT UR45, UR5, 0x10000, URZ, 0xfc, !UPT ;  /* 0x00010000052d7892 */ /* 0x000fe2000f8efc3f */
[----:B----4-:R-:W-:Y:S11]  /*1290*/  @P0 BRA `(.L_x_13) ;  /* 0x0000000000400947 */ /* 0x010ff60003800000 */
[----:B------:R-:W-:Y:S01]  /*12a0*/  MOV R0, 0x0 ;  /* 0x0000000000007802 */ /* 0x000fe20000000f00 */
[----:B------:R-:W-:Y:S01]  /*12b0*/  ULDC.64 UR4, c[0x4][0x68] ;  /* 0x01001a0000047ab9 */ /* 0x000fe20000000a00 */
[----:B------:R-:W-:Y:S01]  /*12c0*/  ULDC.64 UR6, c[0x4][0x8] ;  /* 0x0100020000067ab9 */ /* 0x000fe20000000a00 */
[----:B------:R-:W-:Y:S01]  /*12d0*/  IMAD.U32 R4, RZ, RZ, UR4 ;  /* 0x00000004ff047e24 */ /* 0x000fe2000f8e00ff */
[----:B------:R0:W1:Y:S01]  /*12e0*/  LDC.64 R14, c[0x4][R0] ;  /* 0x01000000000e7b82 */ /* 0x0000620000000a00 */
[----:B------:R-:W-:Y:S01]  /*12f0*/  IMAD.U32 R5, RZ, RZ, UR5 ;  /* 0x00000005ff057e24 */ /* 0x000fe2000f8e00ff */
[----:B------:R-:W-:Y:S01]  /*1300*/  ULDC.64 UR4, c[0x4][0x70] ;  /* 0x01001c0000047ab9 */ /* 0x000fe20000000a00 */
[----:B------:R-:W-:Y:S02]  /*1310*/  IMAD.U32 R10, RZ, RZ, UR6 ;  /* 0x00000006ff0a7e24 */ /* 0x000fe4000f8e00ff */
[----:B------:R-:W-:Y:S02]  /*1320*/  IMAD.U32 R6, RZ, RZ, UR4 ;  /* 0x00000004ff067e24 */ /* 0x000fe4000f8e00ff */
[----:B------:R-:W-:-:S02]  /*1330*/  IMAD.U32 R7, RZ, RZ, UR5 ;  /* 0x00000005ff077e24 */ /* 0x000fc4000f8e00ff */
[----:B------:R-:W-:Y:S02]  /*1340*/  IMAD.U32 R11, RZ, RZ, UR7 ;  /* 0x00000007ff0b7e24 */ /* 0x000fe4000f8e00ff */
[----:B------:R-:W-:Y:S02]  /*1350*/  IMAD.MOV.U32 R8, RZ, RZ, 0x1e1 ;  /* 0x000001e1ff087424 */ /* 0x000fe400078e00ff */
[----:B------:R-:W-:Y:S02]  /*1360*/  IMAD.MOV.U32 R12, RZ, RZ, 0x1 ;  /* 0x00000001ff0c7424 */ /* 0x000fe400078e00ff */
[----:B0-----:R-:W-:-:S07]  /*1370*/  IMAD.MOV.U32 R13, RZ, RZ, RZ ;  /* 0x000000ffff0d7224 */ /* 0x001fce00078e00ff */
[----:B------:R-:W-:-:S07]  /*1380*/  LEPC R20, `(.L_x_13) ;  /* 0x000000001014794e */ /* 0x000fce0000000000 */
[----:B-1---5:R-:W-:Y:S05]  /*1390*/  CALL.ABS.NOINC R14 ;  /* 0x000000000e007343 */ /* 0x022fea0003c00000 */
.L_x_13:
[----:B------:R-:W-:-:S04]  /*13a0*/  LOP3.LUT R0, R18, 0x1, RZ, 0xfc, !PT ;  /* 0x0000000112007812 */ /* 0x000fc800078efcff */
[----:B------:R-:W-:-:S13]  /*13b0*/  ISETP.NE.AND P0, PT, R0, 0x3, PT ;  /* 0x000000030000780c */ /* 0x000fda0003f05270 */
[----:B------:R-:W-:Y:S05]  /*13c0*/  @!P0 BRA `(.L_x_14) ;  /* 0x0000000000048947 */ /* 0x000fea0003800000 */
[----:B------:R-:W-:Y:S01]  /*13d0*/  BPT.TRAP 0x1 ;  /* 0x000000040000795c */ /* 0x000fe20000300000 */
.L_x_14:
[----:B------:R-:W0:Y:S01]  /*13e0*/  S2UR UR5, SR_CgaCtaId ;  /* 0x00000000000579c3 */ /* 0x000e220000008800 */
[----:B------:R-:W-:Y:S01]  /*13f0*/  UMOV UR4, 0x400 ;  /* 0x0000040000047882 */ /* 0x000fe20000000000 */
[----:B------:R-:W-:Y:S02]  /*1400*/  IMAD.U32 R0, RZ, RZ, UR40 ;  /* 0x00000028ff007e24 */ /* 0x000fe4000f8e00ff */
[----:B------:R-:W-:-:S03]  /*1410*/  IMAD.U32 R3, RZ, RZ, UR41 ;  /* 0x00000029ff037e24 */ /* 0x000fc6000f8e00ff */
[----:B------:R-:W-:Y:S01]  /*1420*/  SHF.L.U32 R0, R0, 0x1f, RZ ;  /* 0x0000001f00007819 */ /* 0x000fe200000006ff */
[----:B0-----:R-:W-:-:S06]  /*1430*/  ULEA UR4, UR5, UR4, 0x18 ;  /* 0x0000000405047291 */ /* 0x001fcc000f8ec03f */
[----:B------:R-:W-:-:S04]  /*1440*/  IMAD.U32 R6, RZ, RZ, UR4 ;  /* 0x00000004ff067e24 */ /* 0x000fc8000f8e00ff */
[----:B------:R-:W-:-:S04]  /*1450*/  IMAD R3, R3, 0x8, R6 ;  /* 0x0000000803037824 */ /* 0x000fc800078e0206 */
[----:B------:R0:W1:Y:S01]  /*1460*/  SYNCS.PHASECHK.TRANS64.TRYWAIT P1, [R3+URZ], R0 ;  /* 0x00000000030075a7 */ /* 0x000062000802017f */
[----:B------:R-:W-:Y:S05]  /*1470*/  @!P0 BRA `(.L_x_15) ;  /* 0x0000000000048947 */ /* 0x000fea0003800000 */
[----:B------:R-:W-:Y:S01]  /*1480*/  BPT.TRAP 0x1 ;  /* 0x000000040000795c */ /* 0x000fe20000300000 */
.L_x_15:
[----:B------:R-:W-:-:S05]  /*1490*/  IMAD.U32 R4, RZ, RZ, UR44 ;  /* 0x0000002cff047e24 */ /* 0x000fca000f8e00ff */
[----:B------:R-:W-:Y:S01]  /*14a0*/  ISETP.GE.AND P2, PT, R4, 0x1, PT ;  /* 0x000000010400780c */ /* 0x000fe20003f46270 */
[----:B-1----:R-:W-:-:S12]  /*14b0*/  @P1 BRA `(.L_x_16) ;  /* 0x0000000000081947 */ /* 0x002fd80003800000 */
[----:B------:R-:W1:Y:S02]  /*14c0*/  SYNCS.PHASECHK.TRANS64.TRYWAIT P1, [R3+URZ], R0 ;  /* 0x00000000030075a7 */ /* 0x000e64000802017f */
[----:B-1----:R-:W-:Y:S05]  /*14d0*/  @!P1 BRA `(.L_x_17) ;  /* 0x0000005800209947 */ /* 0x002fea0003800000 */
.L_x_16:
[----:B------:R-:W-:Y:S05]  /*14e0*/  WARPSYNC.ALL ;  /* 0x0000000000007948 */ /* 0x000fea0003800000 */
[----:B------:R-:W-:Y:S01]  /*14f0*/  R2UR UR4, R6 ;  /* 0x00000000060472ca */ /* 0x000fe200000e0000 */
[----:B------:R-:W-:Y:S01]  /*1500*/  ULEA UR5, UR41, UR45, 0xa ;  /* 0x0000002d29057291 */ /* 0x000fe2000f8e503f */
[----:B------:R-:W-:Y:S01]  /*1510*/  WARPGROUP.ARRIVE ;  /* 0x00000000000079c5 */ /* 0x000fe20000000000 */
[----:B------:R-:W-:Y:S01]  /*1520*/  UMOV UR9, 0x40000040 ;  /* 0x4000004000097882 */ /* 0x000fe20000000000 */
[----:B------:R-:W-:-:S04]  /*1530*/  UMOV UR11, 0x40000040 ;  /* 0x40000040000b7882 */ /* 0x000fc80000000000 */
[----:B------:R-:W-:-:S05]  /*1540*/  UMOV UR8, UR5 ;  /* 0x0000000500087c82 */ /* 0x000fca0008000000 */
[----:B------:R-:W-:-:S04]  /*1550*/  UIADD3 UR4, UR4, 0x14100, URZ ;  /* 0x0001410004047890 */ /* 0x000fc8000fffe03f */
[----:B------:R-:W-:-:S04]  /*1560*/  USHF.R.U32.HI UR4, URZ, 0x4, UR4 ;  /* 0x000000043f047899 */ /* 0x000fc80008011604 */
[----:B------:R-:W-:-:S04]  /*1570*/  ULOP3.LUT UR4, UR4, 0x3fff, URZ, 0xc0, !UPT ;  /* 0x00003fff04047892 */ /* 0x000fc8000f8ec03f */
[----:B------:R-:W-:-:S04]  /*1580*/  ULOP3.LUT UR4, UR4, 0x10000, URZ, 0xfc, !UPT ;  /* 0x0001000004047892 */ /* 0x000fc8000f8efc3f */
[----:B------:R-:W-:-:S07]  /*1590*/  ULEA UR6, UR41, UR4, 0xa ;  /* 0x0000000429067291 */ /* 0x000fce000f8e503f */
[----:B------:R-:W-:Y:S02]  /*15a0*/  UMOV UR10, UR6 ;  /* 0x00000006000a7c82 */ /* 0x000fe40008000000 */
[----:B------:R-:W-:Y:S01]  /*15b0*/  IGMMA.64x128x32.S8.S8 R24, gdesc[UR8], RZ, !UPT, gsb0 ;  /* 0x03600000081879f1 */ /* 0x000fe2000c0410ff */
[----:B------:R-:W-:Y:S02]  /*15c0*/  UIADD3 UR8, UR5, 0x2, URZ ;  /* 0x0000000205087890 */ /* 0x000fe4000fffe03f */
[----:B------:R-:W-:Y:S01]  /*15d0*/  UIADD3 UR10, UR6, 0x2, URZ ;  /* 0x00000002060a7890 */ /* 0x000fe2000fffe03f */
[----:B------:R-:W-:Y:S01]  /*15e0*/  UMOV UR9, 0x40000040 ;  /* 0x4000004000097882 */ /* 0x000fe20000000000 */
[----:B------:R-:W-:Y:S01]  /*15f0*/  UMOV UR11, 0x40000040 ;  /* 0x40000040000b7882 */ /* 0x000fe20000000000 */
[----:B------:R-:W-:Y:S02]  /*1600*/  WARPGROUP.DEPBAR.LE gsb0, 0x0 ;  /* 0x00008000000079c5 */ /* 0x000fe40000010000 */
[----:B------:R-:W-:-:S06]  /*1610*/  WARPGROUP.ARRIVE ;  /* 0x00000000000079c5 */ /* 0x000fcc0000000000 */
[----:B------:R-:W-:Y:S01]  /*1620*/  IGMMA.64x128x32.S8.S8 R24, gdesc[UR8], R24, gsb0 ;  /* 0x03600000081879f1 */ /* 0x000fe20008041018 */
        /* <DEDUP_REMOVED lines=13> */
[----:B------:R-:W-:Y:S03]  /*1700*/  IGMMA.64x128x32.S8.S8 R24, gdesc[UR8], R24, gsb0 ;  /* 0x03600000081879f1 */ /* 0x000fe60008041018 */
[----:B------:R-:W-:Y:S02]  /*1710*/  WARPGROUP.DEPBAR.LE gsb0, 0x0 ;  /* 0x00008000000079c5 */ /* 0x000fe40000010000 */
[----:B------:R-:W-:Y:S05]  /*1720*/  @!P2 BRA `(.L_x_18) ;  /* 0x000000040024a947 */ /* 0x000fea0003800000 */
[----:B------:R-:W-:Y:S01]  /*1730*/  UIADD3 UR5, UR41, 0x1, URZ ;  /* 0x0000000129057890 */ /* 0x000fe2000fffe03f */
[----:B01----:R-:W-:Y:S02]  /*1740*/  IMAD.U32 R0, RZ, RZ, UR44 ;  /* 0x0000002cff007e24 */ /* 0x003fe4000f8e00ff */
[----:B------:R-:W-:Y:S01]  /*1750*/  IMAD.U32 R3, RZ, RZ, UR41 ;  /* 0x00000029ff037e24 */ /* 0x000fe2000f8e00ff */
[----:B------:R-:W-:-:S04]  /*1760*/  UISETP.NE.AND UP0, UPT, UR5, 0x5, UPT ;  /* 0x000000050500788c */ /* 0x000fc8000bf05270 */
[----:B------:R-:W-:Y:S02]  /*1770*/  USEL UR6, URZ, 0x1, UP0 ;  /* 0x000000013f067887 */ /* 0x000fe40008000000 */
[----:B------:R-:W-:Y:S02]  /*1780*/  USEL UR5, UR5, URZ, UP0 ;  /* 0x0000003f05057287 */ /* 0x000fe40008000000 */
[----:B------:R-:W-:-:S06]  /*1790*/  ULOP3.LUT UR6, UR40, UR6, URZ, 0x3c, !UPT ;  /* 0x0000000628067292 */ /* 0x000fcc000f8e3c3f */
[----:B------:R-:W-:-:S07]  /*17a0*/  IMAD.U32 R7, RZ, RZ, UR6 ;  /* 0x00000006ff077e24 */ /* 0x000fce000f8e00ff */
.L_x_25:
[----:B0-----:R-:W-:Y:S05]  /*17b0*/  @!P0 BRA `(.L_x_19) ;  /* 0x0000000000048947 */ /* 0x001fea0003800000 */
[----:B------:R-:W-:Y:S01]  /*17c0*/  BPT.TRAP 0x1 ;  /* 0x000000040000795c */ /* 0x000fe20000300000 */
.L_x_19:
[----:B------:R-:W0:Y:S01]  /*17d0*/  S2UR UR7, SR_CgaCtaId ;  /* 0x00000000000779c3 */ /* 0x000e220000008800 */
[----:B------:R-:W-:Y:S01]  /*17e0*/  UMOV UR6, 0x400 ;  /* 0x0000040000067882 */ /* 0x000fe20000000000 */
[----:B------:R-:W-:Y:S01]  /*17f0*/  IMAD.U32 R5, RZ, RZ, UR5 ;  /* 0x00000005ff057e24 */ /* 0x000fe2000f8e00ff */
[----:B------:R-:W-:Y:S01]  /*1800*/  SHF.L.U32 R4, R7, 0x1f, RZ ;  /* 0x0000001f07047819 */ /* 0x000fe200000006ff */
[----:B0-----:R-:W-:-:S06]  /*1810*/  ULEA UR6, UR7, UR6, 0x18 ;  /* 0x0000000607067291 */ /* 0x001fcc000f8ec03f */
[----:B------:R-:W-:-:S04]  /*1820*/  IMAD.U32 R6, RZ, RZ, UR6 ;  /* 0x00000006ff067e24 */ /* 0x000fc8000f8e00ff */
[----:B------:R-:W-:-:S04]  /*1830*/  IMAD R5, R5, 0x8, R6 ;  /* 0x0000000805057824 */ /* 0x000fc800078e0206 */
[----:B------:R0:W1:Y:S01]  /*1840*/  SYNCS.PHASECHK.TRANS64.TRYWAIT P1, [R5+URZ], R4 ;  /* 0x00000004050075a7 */ /* 0x000062000802017f */
[----:B------:R-:W-:Y:S05]  /*1850*/  @!P0 BRA `(.L_x_20) ;  /* 0x0000000000048947 */ /* 0x000fea0003800000 */
[----:B------:R-:W-:Y:S01]  /*1860*/  BPT.TRAP 0x1 ;  /* 0x000000040000795c */ /* 0x000fe20000300000 */
.L_x_20:
[----:B-1----:R-:W-:Y:S05]  /*1870*/  @P1 BRA `(.L_x_21) ;  /* 0x0000000000081947 */ /* 0x002fea0003800000 */
[----:B------:R-:W1:Y:S02]  /*1880*/  SYNCS.PHASECHK.TRANS64.TRYWAIT P1, [R5+URZ], R4 ;  /* 0x00000004050075a7 */ /* 0x000e64000802017f */
[----:B-1----:R-:W-:Y:S05]  /*1890*/  @!P1 BRA `(.L_x_22) ;  /* 0x0000005400449947 */ /* 0x002fea0003800000 */
.L_x_21:
[----:B------:R-:W-:Y:S01]  /*18a0*/  ULEA UR6, UR5, UR45, 0xa ;  /* 0x0000002d05067291 */ /* 0x000fe2000f8e503f */
[----:B------:R-:W-:Y:S01]  /*18b0*/  WARPGROUP.ARRIVE ;  /* 0x00000000000079c5 */ /* 0x000fe20000000000 */
[----:B------:R-:W-:Y:S01]  /*18c0*/  ULEA UR7, UR5, UR4, 0xa ;  /* 0x0000000405077291 */ /* 0x000fe2000f8e503f */
[----:B------:R-:W-:Y:S01]  /*18d0*/  UMOV UR9, 0x40000040 ;  /* 0x4000004000097882 */ /* 0x000fe20000000000 */
[----:B------:R-:W-:-:S03]  /*18e0*/  UMOV UR11, 0x40000040 ;  /* 0x40000040000b7882 */ /* 0x000fc60000000000 */
[----:B------:R-:W-:Y:S02]  /*18f0*/  UMOV UR8, UR6 ;  /* 0x0000000600087c82 */ /* 0x000fe40008000000 */
[----:B------:R-:W-:Y:S02]  /*1900*/  UMOV UR10, UR7 ;  /* 0x00000007000a7c82 */ /* 0x000fe40008000000 */
[----:B------:R-:W-:Y:S01]  /*1910*/  IGMMA.64x128x32.S8.S8 R24, gdesc[UR8], R24, gsb0 ;  /* 0x03600000081879f1 */ /* 0x000fe20008041018 */
[----:B------:R-:W-:Y:S02]  /*1920*/  UIADD3 UR8, UR6, 0x2, URZ ;  /* 0x0000000206087890 */ /* 0x000fe4000fffe03f */
[----:B------:R-:W-:Y:S01]  /*1930*/  UIADD3 UR10, UR7, 0x2, URZ ;  /* 0x00000002070a7890 */ /* 0x000fe2000fffe03f */
[----:B------:R-:W-:Y:S01]  /*1940*/  UMOV UR9, 0x40000040 ;  /* 0x4000004000097882 */ /* 0x000fe20000000000 */
[----:B------:R-:W-:Y:S01]  /*1950*/  UMOV UR11, 0x40000040 ;  /* 0x40000040000b7882 */ /* 0x000fe20000000000 */
[----:B------:R-:W-:-:S02]  /*1960*/  WARPGROUP.DEPBAR.LE gsb0, 0x0 ;  /* 0x00008000000079c5 */ /* 0x000fc40000010000 */
        /* <DEDUP_REMOVED lines=18> */
[----:B------:R-:W-:Y:S01]  /*1a90*/  BPT.TRAP 0x1 ;  /* 0x000000040000795c */ /* 0x000fe20000300000 */
.L_x_23:
[----:B01----:R-:W-:Y:S01]  /*1aa0*/  IMAD R4, R3, 0x8, R6 ;  /* 0x0000000803047824 */ /* 0x003fe200078e0206 */
[----:B------:R-:W-:-:S03]  /*1ab0*/  ISETP.GT.U32.AND P1, PT, R18, 0x1, PT ;  /* 0x000000011200780c */ /* 0x000fc60003f24070 */
[----:B------:R-:W-:-:S05]  /*1ac0*/  VIADD R4, R4, 0x28 ;  /* 0x0000002804047836 */ /* 0x000fca0000000000 */
[----:B------:R-:W-:-:S04]  /*1ad0*/  PRMT R4, RZ, 0x654, R4 ;  /* 0x00000654ff047816 */ /* 0x000fc80000000004 */
[----:B------:R0:W-:Y:S01]  /*1ae0*/  SYNCS.ARRIVE.TRANS64.RED.A1T0 RZ, [R4+URZ], RZ ;  /* 0x000000ff04ff79a7 */ /* 0x0001e2000810043f */
[----:B------:R-:W-:Y:S05]  /*1af0*/  @P1 BRA `(.L_x_24) ;  /* 0x0000000000041947 */ /* 0x000fea0003800000 */
[----:B------:R-:W-:Y:S01]  /*1b00*/  BPT.TRAP 0x1 ;  /* 0x000000040000795c */ /* 0x000fe20000300000 */
.L_x_24:
[----:B------:R-:W-:Y:S01]  /*1b10*/  UIADD3 UR5, UR5, 0x1, URZ ;  /* 0x0000000105057890 */ /* 0x000fe2000fffe03f */
[C---:B------:R-:W-:Y:S01]  /*1b20*/  ISETP.GT.AND P2, PT, R0.reuse, 0x1, PT ;  /* 0x000000010000780c */ /* 0x040fe20003f44270 */
[----:B------:R-:W-:Y:S02]  /*1b30*/  VIADD R3, R3, 0x1 ;  /* 0x0000000103037836 */ /* 0x000fe40000000000 */
[----:B------:R-:W-:Y:S01]  /*1b40*/  UISETP.NE.AND UP0, UPT, UR5, 0x5, UPT ;  /* 0x000000050500788c */ /* 0x000fe2000bf05270 */
[----:B------:R-:W-:Y:S02]  /*1b50*/  VIADD R0, R0, 0xffffffff ;  /* 0xffffffff00007836 */ /* 0x000fe40000000000 */
[C---:B------:R-:W-:Y:S01]  /*1b60*/  ISETP.NE.AND P1, PT, R3.reuse, 0x5, PT ;  /* 0x000000050300780c */ /* 0x040fe20003f25270 */
[----:B------:R-:W-:Y:S02]  /*1b70*/  USEL UR6, URZ, 0x1, UP0 ;  /* 0x000000013f067887 */ /* 0x000fe40008000000 */
[----:B------:R-:W-:Y:S01]  /*1b80*/  USEL UR5, UR5, URZ, UP0 ;  /* 0x0000003f05057287 */ /* 0x000fe20008000000 */
[----:B------:R-:W-:-:S03]  /*1b90*/  SEL R3, R3, RZ, P1 ;  /* 0x000000ff03037207 */ /* 0x000fc60000800000 */
[----:B------:R-:W-:Y:S01]  /*1ba0*/  LOP3.LUT R7, R7, UR6, RZ, 0x3c, !PT ;  /* 0x0000000607077c12 */ /* 0x000fe2000f8e3cff */
[----:B------:R-:W-:Y:S07]  /*1bb0*/  @P2 BRA `(.L_x_25) ;  /* 0xfffffff800fc2947 */ /* 0x000fee000383ffff */
.L_x_18:
[----:B01----:R-:W0:Y:S02]  /*1bc0*/  LDC R0, c[0x0][0x28c] ;  /* 0x0000a300ff007b82 */ /* 0x003e240000000800 */
[----:B0-----:R-:W-:-:S13]  /*1bd0*/  ISETP.GE.AND P1, PT, R0, 0x1, PT ;  /* 0x000000010000780c */ /* 0x001fda0003f26270 */
[----:B------:R-:W-:Y:S05]  /*1be0*/  @!P1 BRA `(.L_x_26) ;  /* 0x0000000000389947 */ /* 0x000fea0003800000 */
[----:B------:R-:W-:Y:S05]  /*1bf0*/  @!P0 BRA `(.L_x_27) ;  /* 0x0000000000048947 */ /* 0x000fea0003800000 */
[----:B------:R-:W-:Y:S01]  /*1c00*/  BPT.TRAP 0x1 ;  /* 0x000000040000795c */ /* 0x000fe20000300000 */
.L_x_27:
[----:B------:R-:W-:Y:S01]  /*1c10*/  UIADD3 UR6, UR44, UR41, URZ ;  /* 0x000000292c067290 */ /* 0x000fe2000fffe03f */
[----:B------:R-:W-:-:S03]  /*1c20*/  ISETP.GT.U32.AND P0, PT, R18, 0x1, PT ;  /* 0x000000011200780c */ /* 0x000fc60003f04070 */
[----:B------:R-:W-:-:S04]  /*1c30*/  UIMAD.WIDE.U32 UR4, UR6, -0x33333333, URZ ;  /* 0xcccccccd060478a5 */ /* 0x000fc8000f8e003f */
[----:B------:R-:W-:-:S04]  /*1c40*/  USHF.R.U32.HI UR4, URZ, 0x2, UR5 ;  /* 0x000000023f047899 */ /* 0x000fc80008011605 */
[----:B------:R-:W-:-:S06]  /*1c50*/  UIMAD UR6, UR4, -0x5, UR6 ;  /* 0xfffffffb040678a4 */ /* 0x000fcc000f8e0206 */
[----:B------:R-:W-:-:S04]  /*1c60*/  IMAD.U32 R3, RZ, RZ, UR6 ;  /* 0x00000006ff037e24 */ /* 0x000fc8000f8e00ff */
[----:B------:R-:W-:-:S04]  /*1c70*/  IMAD R0, R3, 0x8, R6 ;  /* 0x0000000803007824 */ /* 0x000fc800078e0206 */
[----:B------:R-:W-:-:S05]  /*1c80*/  VIADD R0, R0, 0x28 ;  /* 0x0000002800007836 */ /* 0x000fca0000000000 */
[----:B------:R-:W-:-:S04]  /*1c90*/  PRMT R0, RZ, 0x654, R0 ;  /* 0x00000654ff007816 */ /* 0x000fc80000000000 */
[----:B------:R0:W-:Y:S01]  /*1ca0*/  SYNCS.ARRIVE.TRANS64.RED.A1T0 RZ, [R0+URZ], RZ ;  /* 0x000000ff00ff79a7 */ /* 0x0001e2000810043f */
[----:B------:R-:W-:Y:S05]  /*1cb0*/  @P0 BRA `(.L_x_26) ;  /* 0x0000000000040947 */ /* 0x000fea0003800000 */
[----:B------:R-:W-:Y:S01]  /*1cc0*/  BPT.TRAP 0x1 ;  /* 0x000000040000795c */ /* 0x000fe20000300000 */
.L_x_26:
[----:B------:R-:W-:Y:S01]  /*1cd0*/  UISETP.GE.U32.AND UP1, UPT, UR43, 0x5, UPT ;  /* 0x000000052b00788c */ /* 0x000fe2000bf26070 */
[----:B------:R-:W-:Y:S01]  /*1ce0*/  IMAD.SHL.U32 R98, R98, 0x80, RZ ;  /* 0x0000008062627824 */ /* 0x000fe200078e00ff */
[----:B------:R-:W-:Y:S01]  /*1cf0*/  UIADD3 UR41, UR43, UR41, URZ ;  /* 0x000000292b297290 */ /* 0x000fe2000fffe03f */
[----:B------:R-:W-:Y:S01]  /*1d00*/  IMAD.SHL.U32 R10, R99, 0x80, RZ ;  /* 0x00000080630a7824 */ /* 0x000fe200078e00ff */
[----:B------:R-:W-:Y:S01]  /*1d10*/  ULDC UR7, c[0x0][0x288] ;  /* 0x0000a20000077ab9 */ /* 0x000fe20000000800 */
[----:B0-----:R-:W-:Y:S01]  /*1d20*/  IMAD.MOV.U32 R0, RZ, RZ, -0x1 ;  /* 0xffffffffff007424 */ /* 0x001fe200078e00ff */
[----:B------:R-:W-:Y:S01]  /*1d30*/  UISETP.GT.U32.AND UP0, UPT, UR41, 0x4, UPT ;  /* 0x000000042900788c */ /* 0x000fe2000bf04070 */
[----:B------:R-:W-:-:S03]  /*1d40*/  ISETP.GE.AND P0, PT, R98, UR7, PT ;  /* 0x0000000762007c0c */ /* 0x000fc6000bf06270 */
[----:B------:R-:W-:Y:S02]  /*1d50*/  UISETP.LT.U32.AND UP0, UPT, UR43, 0x5, UP0 ;  /* 0x000000052b00788c */ /* 0x000fe40008701070 */
[----:B------:R-:W-:Y:S02]  /*1d60*/  @UP1 UIMAD.WIDE.U32 UR4, UR41, -0x33333333, URZ ;  /* 0xcccccccd290418a5 */ /* 0x000fe4000f8e003f */
[----:B------:R-:W-:Y:S02]  /*1d70*/  USEL UR6, URZ, 0x1, !UP0 ;  /* 0x000000013f067887 */ /* 0x000fe4000c000000 */
[----:B------:R-:W-:Y:S02]  /*1d80*/  @UP1 USHF.R.U32.HI UR4, URZ, 0x2, UR5 ;  /* 0x000000023f041899 */ /* 0x000fe40008011605 */
[----:B------:R-:W-:Y:S01]  /*1d90*/  ULOP3.LUT UR40, UR40, UR6, URZ, 0x3c, !UPT ;  /* 0x0000000628287292 */ /* 0x000fe2000f8e3c3f */
[----:B------:R-:W-:Y:S02]  /*1da0*/  ULDC UR5, c[0x0][0x284] ;  /* 0x0000a10000057ab9 */ /* 0x000fe40000000800 */
[----:B------:R-:W-:Y:S01]  /*1db0*/  ISETP.GE.OR P0, PT, R10, UR5, P0 ;  /* 0x000000050a007c0c */ /* 0x000fe20008706670 */
[----:B------:R-:W-:-:S12]  /*1dc0*/  @UP1 ULOP3.LUT UR40, UR40, 0x1, UR4, 0x78, !UPT ;  /* 0x0000000128281892 */ /* 0x000fd8000f8e7804 */
[----:B------:R-:W-:Y:S05]  /*1dd0*/  @P0 BRA `(.L_x_28) ;  /* 0x0000003000c80947 */ /* 0x000fea0003800000 */
[----:B------:R-:W0:Y:S01]  /*1de0*/  LDC.64 R12, c[0x0][0x5c8] ;  /* 0x00017200ff0c7b82 */ /* 0x000e220000000a00 */
[----:B------:R-:W-:Y:S01]  /*1df0*/  SHF.R.S32.HI R11, RZ, 0x1f, R97 ;  /* 0x0000001fff0b7819 */ /* 0x000fe20000011461 */
[----:B------:R-:W-:Y:S01]  /*1e00*/  ULDC.64 UR4, c[0x0][0x5d0] ;  /* 0x0001740000047ab9 */ /* 0x000fe20000000a00 */
[----:B------:R-:W-:Y:S01]  /*1e10*/  LOP3.LUT R8, R98, 0x6, R91, 0xf8, !PT ;  /* 0x0000000662087812 */ /* 0x000fe200078ef85b */
[----:B------:R-:W-:Y:S01]  /*1e20*/  IMAD.WIDE R14, R99, 0x80, R22 ;  /* 0x00000080630e7825 */ /* 0x000fe200078e0216 */
[----:B------:R-:W-:Y:S02]  /*1e30*/  BSSY B0, `(.L_x_28) ;  /* 0x000032c000007945 */ /* 0x000fe40003800000 */
[----:B------:R-:W-:Y:S01]  /*1e40*/  SHF.R.S32.HI R9, RZ, 0x1f, R8 ;  /* 0x0000001fff097819 */ /* 0x000fe20000011408 */
[----:B------:R-:W-:Y:S02]  /*1e50*/  IMAD R4, R11, UR4, RZ ;  /* 0x000000040b047c24 */ /* 0x000fe4000f8e02ff */
[----:B------:R-:W-:-:S02]  /*1e60*/  IMAD.IADD R102, R95, 0x1, -R10 ;  /* 0x000000015f667824 */ /* 0x000fc400078e0a0a */
[C---:B------:R-:W-:Y:S02]  /*1e70*/  IMAD R3, R97.reuse, UR5, R4 ;  /* 0x0000000561037c24 */ /* 0x040fe4000f8e0204 */
[----:B------:R-:W-:Y:S01]  /*1e80*/  IMAD.WIDE.U32 R4, R97, UR4, R8 ;  /* 0x0000000461047c25 */ /* 0x000fe2000f8e0008 */
[----:B------:R-:W-:-:S03]  /*1e90*/  ULDC.64 UR4, c[0x0][0x5c0] ;  /* 0x0001700000047ab9 */ /* 0x000fc60000000a00 */
[----:B------:R-:W-:Y:S02]  /*1ea0*/  IMAD.IADD R5, R5, 0x1, R3 ;  /* 0x0000000105057824 */ /* 0x000fe400078e0203 */
[-C--:B0-----:R-:W-:Y:S02]  /*1eb0*/  IMAD R3, R15, R12.reuse, RZ ;  /* 0x0000000c0f037224 */ /* 0x081fe400078e02ff */
[----:B------:R-:W-:-:S04]  /*1ec0*/  IMAD.WIDE.U32 R4, R14, R12, R4 ;  /* 0x0000000c0e047225 */ /* 0x000fc800078e0004 */
[----:B------:R-:W-:Y:S01]  /*1ed0*/  IMAD R3, R14, R13, R3 ;  /* 0x0000000d0e037224 */ /* 0x000fe200078e0203 */
[----:B------:R-:W-:-:S04]  /*1ee0*/  IADD3 R4, P0, R4, UR4, RZ ;  /* 0x0000000404047c10 */ /* 0x000fc8000ff1e0ff */
[----:B------:R-:W-:Y:S01]  /*1ef0*/  IADD3.X R5, R5, UR5, R3, P0, !PT ;  /* 0x0000000505057c10 */ /* 0x000fe200087fe403 */
[----:B------:R-:W-:Y:S01]  /*1f00*/  IMAD.IADD R3, R89, 0x1, -R98 ;  /* 0x0000000159037824 */ /* 0x000fe200078e0a62 */
[----:B-----5:R-:W-:Y:S02]  /*1f10*/  ISETP.NE.AND P0, PT, R88, RZ, PT ;  /* 0x000000ff5800720c */ /* 0x020fe40003f05270 */
[----:B------:R-:W-:-:S04]  /*1f20*/  LEA R6, P1, R12, R4, 0x3 ;  /* 0x000000040c067211 */ /* 0x000fc800078218ff */
[----:B------:R-:W-:-:S07]  /*1f30*/  LEA.HI.X R7, R12, R5, R13, 0x3, P1 ;  /* 0x000000050c077211 */ /* 0x000fce00008f1c0d */
[----:B------:R-:W-:Y:S05]  /*1f40*/  @!P0 BRA `(.L_x_29) ;  /* 0x0000002400608947 */ /* 0x000fea0003800000 */
[----:B------:R-:W0:Y:S01]  /*1f50*/  LDC.64 R98, c[0x0][0x5b0] ;  /* 0x00016c00ff627b82 */ /* 0x000e220000000a00 */
[----:B------:R-:W-:Y:S01]  /*1f60*/  ULDC.64 UR4, c[0x0][0x5b8] ;  /* 0x00016e0000047ab9 */ /* 0x000fe20000000a00 */
[----:B------:R-:W-:Y:S01]  /*1f70*/  ISETP.GE.AND P1, PT, R102, 0x1, PT ;  /* 0x000000016600780c */ /* 0x000fe20003f26270 */
[----:B------:R-:W-:Y:S01]  /*1f80*/  IMAD R10, R11, UR4, RZ ;  /* 0x000000040b0a7c24 */ /* 0x000fe2000f8e02ff */
[----:B------:R-:W-:Y:S01]  /*1f90*/  BSSY B1, `(.L_x_30) ;  /* 0x000000e000017945 */ /* 0x000fe20003800000 */
[----:B------:R-:W-:Y:S01]  /*1fa0*/  IMAD.WIDE.U32 R20, R97, UR4, R8 ;  /* 0x0000000461147c25 */ /* 0x000fe2000f8e0008 */
[----:B------:R-:W-:Y:S02]  /*1fb0*/  ISETP.LT.OR P5, PT, R3, 0x1, !P1 ;  /* 0x000000010300780c */ /* 0x000fe40004fa1670 */
[----:B------:R-:W1:Y:S01]  /*1fc0*/  LDC.64 R100, c[0x0][0x5a8] ;  /* 0x00016a00ff647b82 */ /* 0x000e620000000a00 */
[----:B------:R-:W-:Y:S02]  /*1fd0*/  IMAD R13, R97, UR5, R10 ;  /* 0x00000005610d7c24 */ /* 0x000fe4000f8e020a */
[----:B------:R-:W-:-:S02]  /*1fe0*/  IMAD.MOV.U32 R12, RZ, RZ, R20 ;  /* 0x000000ffff0c7224 */ /* 0x000fc400078e0014 */
[----:B------:R-:W-:Y:S02]  /*1ff0*/  IMAD.IADD R13, R21, 0x1, R13 ;  /* 0x00000001150d7824 */ /* 0x000fe400078e020d */
[-C--:B0-----:R-:W-:Y:S02]  /*2000*/  IMAD R10, R15, R98.reuse, RZ ;  /* 0x000000620f0a7224 */ /* 0x081fe400078e02ff */
[----:B------:R-:W-:-:S04]  /*2010*/  IMAD.WIDE.U32 R8, R14, R98, R12 ;  /* 0x000000620e087225 */ /* 0x000fc800078e000c */
[----:B------:R-:W-:Y:S01]  /*2020*/  IMAD R97, R14, R99, R10 ;  /* 0x000000630e617224 */ /* 0x000fe200078e020a */
[----:B-1----:R-:W-:-:S04]  /*2030*/  IADD3 R8, P0, R8, R100, RZ ;  /* 0x0000006408087210 */ /* 0x002fc80007f1e0ff */
[----:B------:R-:W-:Y:S01]  /*2040*/  IADD3.X R9, R101, R9, R97, P0, !PT ;  /* 0x0000000965097210 */ /* 0x000fe200007fe461 */
[----:B------:R-:W-:Y:S08]  /*2050*/  @P5 BRA `(.L_x_31) ;  /* 0x0000000000045947 */ /* 0x000ff00003800000 */
[----:B------:R0:W5:Y:S02]  /*2060*/  LDG.E.U8 R96, desc[UR38][R8.64] ;  /* 0x0000002608607981 */ /* 0x000164000c1e1100 */
.L_x_31:
[----:B------:R-:W-:Y:S05]  /*2070*/  BSYNC B1 ;  /* 0x0000000000017941 */ /* 0x000fea0003800000 */
.L_x_30:
[----:B-----5:R-:W-:Y:S01]  /*2080*/  LOP3.LUT R15, R96, 0xffff, RZ, 0xc0, !PT ;  /* 0x0000ffff600f7812 */ /* 0x020fe200078ec0ff */
[C---:B------:R-:W-:Y:S01]  /*2090*/  IMAD.SHL.U32 R10, R98.reuse, 0x8, RZ ;  /* 0x00000008620a7824 */ /* 0x040fe200078e00ff */
[----:B------:R-:W-:Y:S01]  /*20a0*/  SHF.L.U64.HI R11, R98, 0x3, R99 ;  /* 0x00000003620b7819 */ /* 0x000fe20000010263 */
[----:B------:R-:W-:Y:S01]  /*20b0*/  BSSY B1, `(.L_x_32) ;  /* 0x000000e000017945 */ /* 0x000fe20003800000 */
[----:B------:R-:W-:Y:S02]  /*20c0*/  PRMT R15, R15, 0x8880, RZ ;  /* 0x000088800f0f7816 */ /* 0x000fe400000000ff */
[----:B------:R-:W-:Y:S01]  /*20d0*/  ISETP.LT.OR P2, PT, R3, 0x2, !P1 ;  /* 0x000000020300780c */ /* 0x000fe20004f41670 */
[----:B------:R-:W-:Y:S01]  /*20e0*/  IMAD.WIDE.U32 R10, R14, R98, R10 ;  /* 0x000000620e0a7225 */ /* 0x000fe200078e000a */
[----:B------:R-:W-:-:S03]  /*20f0*/  ISETP.GE.AND P0, PT, R102, 0x9, PT ;  /* 0x000000096600780c */ /* 0x000fc60003f06270 */
[----:B------:R-:W-:Y:S01]  /*2100*/  IMAD R14, R15, R88, RZ ;  /* 0x000000580f0e7224 */ /* 0x000fe200078e02ff */
[----:B------:R-:W-:Y:S01]  /*2110*/  IADD3 R10, P3, P4, R20, R100, R10 ;  /* 0x00000064140a7210 */ /* 0x000fe20007c7e00a */
[----:B------:R-:W-:Y:S02]  /*2120*/  IMAD.IADD R20, R97, 0x1, R11 ;  /* 0x0000000161147824 */ /* 0x000fe400078e020b */
[----:B------:R-:W-:-:S05]  /*2130*/  @!P5 IMAD R15, R24, R19, R14 ;  /* 0x00000013180fd224 */ /* 0x000fca00078e020e */
[----:B------:R1:W-:Y:S01]  /*2140*/  @!P5 STG.E.U8 desc[UR38][R4.64], R15 ;  /* 0x0000000f0400d986 */ /* 0x0003e2000c101126 */
[----:B------:R-:W-:Y:S05]  /*2150*/  @P2 BRA `(.L_x_33) ;  /* 0x00000000000c2947 */ /* 0x000fea0003800000 */
[----:B------:R-:W1:Y:S02]  /*2160*/  LDG.E.U8 R96, desc[UR38][R8.64+0x1] ;  /* 0x0000012608607981 */ /* 0x000e64000c1e1100 */
[----:B-1----:R-:W-:-:S05]  /*2170*/  PRMT R15, R96, 0x8880, RZ ;  /* 0x00008880600f7816 */ /* 0x002fca00000000ff */
[----:B------:R-:W-:-:S07]  /*2180*/  IMAD R14, R15, R88, RZ ;  /* 0x000000580f0e7224 */ /* 0x000fce00078e02ff */
.L_x_33:
[----:B------:R-:W-:Y:S05]  /*2190*/  BSYNC B1 ;  /* 0x0000000000017941 */ /* 0x000fea0003800000 */
.L_x_32:
[----:B------:R-:W-:Y:S01]  /*21a0*/  ISETP.LT.OR P5, PT, R3, 0x1, !P0 ;  /* 0x000000010300780c */ /* 0x000fe200047a1670 */
[----:B------:R-:W-:Y:S01]  /*21b0*/  @!P2 IMAD R25, R25, R19, R14 ;  /* 0x000000131919a224 */ /* 0x000fe200078e020e */
[----:B------:R-:W-:Y:S01]  /*21c0*/  BSSY B1, `(.L_x_34) ;  /* 0x000000a000017945 */ /* 0x000fe20003800000 */
[----:B------:R-:W-:Y:S02]  /*21d0*/  IADD3.X R11, R13, R101, R20, P3, P4 ;  /* 0x000000650d0b7210 */ /* 0x000fe40001fe8414 */
[C---:B------:R-:W-:Y:S01]  /*21e0*/  ISETP.LT.OR P3, PT, R3.reuse, 0x2, !P0 ;  /* 0x000000020300780c */ /* 0x040fe20004761670 */
[----:B------:R2:W-:Y:S01]  /*21f0*/  @!P2 STG.E.U8 desc[UR38][R4.64+0x1], R25 ;  /* 0x000001190400a986 */ /* 0x0005e2000c101126 */
[C---:B------:R-:W-:Y:S02]  /*2200*/  ISETP.LT.OR P4, PT, R3.reuse, 0x9, !P1 ;  /* 0x000000090300780c */ /* 0x040fe40004f81670 */
[----:B------:R-:W-:-:S04]  /*2210*/  ISETP.LT.OR P2, PT, R3, 0xa, !P1 ;  /* 0x0000000a0300780c */ /* 0x000fc80004f41670 */
[----:B------:R-:W-:Y:S09]  /*2220*/  @P5 BRA `(.L_x_35) ;  /* 0x00000000000c5947 */ /* 0x000ff20003800000 */
[----:B------:R-:W3:Y:S02]  /*2230*/  LDG.E.U8 R96, desc[UR38][R10.64] ;  /* 0x000000260a607981 */ /* 0x000ee4000c1e1100 */
[----:B---3--:R-:W-:-:S05]  /*2240*/  PRMT R13, R96, 0x8880, RZ ;  /* 0x00008880600d7816 */ /* 0x008fca00000000ff */
[----:B------:R-:W-:-:S07]  /*2250*/  IMAD R14, R13, R88, RZ ;  /* 0x000000580d0e7224 */ /* 0x000fce00078e02ff */
.L_x_35:
[----:B------:R-:W-:Y:S05]  /*2260*/  BSYNC B1 ;  /* 0x0000000000017941 */ /* 0x000fea0003800000 */
.L_x_34:
[----:B------:R-:W-:Y:S01]  /*2270*/  @!P5 IMAD R13, R26, R19, R14 ;  /* 0x000000131a0dd224 */ /* 0x000fe200078e020e */
[----:B------:R-:W-:Y:S04]  /*2280*/  BSSY B1, `(.L_x_36) ;  /* 0x0000006000017945 */ /* 0x000fe80003800000 */
[----:B------:R3:W-:Y:S01]  /*2290*/  @!P5 STG.E.U8 desc[UR38][R6.64], R13 ;  /* 0x0000000d0600d986 */ /* 0x0007e2000c101126 */
[----:B------:R-:W-:Y:S05]  /*22a0*/  @P3 BRA `(.L_x_37) ;  /* 0x00000000000c3947 */ /* 0x000fea0003800000 */
[----:B------:R-:W3:Y:S02]  /*22b0*/  LDG.E.U8 R96, desc[UR38][R10.64+0x1] ;  /* 0x000001260a607981 */ /* 0x000ee4000c1e1100 */
[----:B---3--:R-:W-:-:S05]  /*22c0*/  PRMT R13, R96, 0x8880, RZ ;  /* 0x00008880600d7816 */ /* 0x008fca00000000ff */
[----:B------:R-:W-:-:S07]  /*22d0*/  IMAD R14, R13, R88, RZ ;  /* 0x000000580d0e7224 */ /* 0x000fce00078e02ff */
.L_x_37:
[----:B------:R-:W-:Y:S05]  /*22e0*/  BSYNC B1 ;  /* 0x0000000000017941 */ /* 0x000fea0003800000 */
.L_x_36:
[----:B------:R-:W-:Y:S01]  /*22f0*/  @!P3 IMAD R27, R27, R19, R14 ;  /* 0x000000131b1bb224 */ /* 0x000fe200078e020e */
[----:B------:R-:W-:Y:S04]  /*2300*/  BSSY B1, `(.L_x_38) ;  /* 0x0000006000017945 */ /* 0x000fe80003800000 */
[----:B------:R4:W-:Y:S01]  /*2310*/  @!P3 STG.E.U8 desc[UR38][R6.64+0x1], R27 ;  /* 0x0000011b0600b986 */ /* 0x0009e2000c101126 */
[----:B------:R-:W-:Y:S05]  /*2320*/  @P4 BRA `(.L_x_39) ;  /* 0x00000000000c4947 */ /* 0x000fea0003800000 */
[----:B------:R-:W3:Y:S02]  /*2330*/  LDG.E.U8 R96, desc[UR38][R8.64+0x8] ;  /* 0x0000082608607981 */ /* 0x000ee4000c1e1100 */
[----:B---3--:R-:W-:-:S05]  /*2340*/  PRMT R13, R96, 0x8880, RZ ;  /* 0x00008880600d7816 */ /* 0x008fca00000000ff */
[----:B------:R-:W-:-:S07]  /*2350*/  IMAD R14, R13, R88, RZ ;  /* 0x000000580d0e7224 */ /* 0x000fce00078e02ff */
.L_x_39:
[----:B------:R-:W-:Y:S05]  /*2360*/  BSYNC B1 ;  /* 0x0000000000017941 */ /* 0x000fea0003800000 */
.L_x_38:
[----:B---3--:R-:W-:Y:S01]  /*2370*/  @!P4 IMAD R13, R28, R19, R14 ;  /* 0x000000131c0dc224 */ /* 0x008fe200078e020e */
[----:B------:R-:W-:Y:S04]  /*2380*/  BSSY B1, `(.L_x_40) ;  /* 0x0000006000017945 */ /* 0x000fe80003800000 */
[----:B------:R3:W-:Y:S01]  /*2390*/  @!P4 STG.E.U8 desc[UR38][R4.64+0x8], R13 ;  /* 0x0000080d0400c986 */ /* 0x0007e2000c101126 */
[----:B------:R-:W-:Y:S05]  /*23a0*/  @P2 BRA `(.L_x_41) ;  /* 0x00000000000c2947 */ /* 0x000fea0003800000 */
[----:B------:R-:W3:Y:S02]  /*23b0*/  LDG.E.U8 R96, desc[UR38][R8.64+0x9] ;  /* 0x0000092608607981 */ /* 0x000ee4000c1e1100 */
[----:B---3--:R-:W-:-:S05]  /*23c0*/  PRMT R13, R96, 0x8880, RZ ;  /* 0x00008880600d7816 */ /* 0x008fca00000000ff */
[----:B------:R-:W-:-:S07]  /*23d0*/  IMAD R14, R13, R88, RZ ;  /* 0x000000580d0e7224 */ /* 0x000fce00078e02ff */
.L_x_41:
[----:B------:R-:W-:Y:S05]  /*23e0*/  BSYNC B1 ;  /* 0x0000000000017941 */ /* 0x000fea0003800000 */
.L_x_40:
[----:B------:R-:W-:Y:S01]  /*23f0*/  ISETP.LT.OR P4, PT, R3, 0x9, !P0 ;  /* 0x000000090300780c */ /* 0x000fe20004781670 */
[----:B------:R-:W-:Y:S01]  /*2400*/  @!P2 IMAD R29, R29, R19, R14 ;  /* 0x000000131d1da224 */ /* 0x000fe200078e020e */
[----:B------:R-:W-:Y:S01]  /*2410*/  BSSY B1, `(.L_x_42) ;  /* 0x0000009000017945 */ /* 0x000fe20003800000 */
[C---:B------:R-:W-:Y:S02]  /*2420*/  ISETP.LT.OR P3, PT, R3.reuse, 0xa, !P0 ;  /* 0x0000000a0300780c */ /* 0x040fe40004761670 */
[C---:B------:R-:W-:Y:S01]  /*2430*/  ISETP.LT.OR P5, PT, R3.reuse, 0x11, !P1 ;  /* 0x000000110300780c */ /* 0x040fe20004fa1670 */
[----:B------:R0:W-:Y:S01]  /*2440*/  @!P2 STG.E.U8 desc[UR38][R4.64+0x9], R29 ;  /* 0x0000091d0400a986 */ /* 0x0001e2000c101126 */
[----:B------:R-:W-:-:S06]  /*2450*/  ISETP.LT.OR P2, PT, R3, 0x12, !P1 ;  /* 0x000000120300780c */ /* 0x000fcc0004f41670 */
[----:B------:R-:W-:Y:S07]  /*2460*/  @P4 BRA `(.L_x_43) ;  /* 0x00000000000c4947 */ /* 0x000fee0003800000 */
[----:B------:R-:W3:Y:S02]  /*2470*/  LDG.E.U8 R96, desc[UR38][R10.64+0x8] ;  /* 0x000008260a607981 */ /* 0x000ee4000c1e1100 */
[----:B---3--:R-:W-:-:S05]  /*2480*/  PRMT R13, R96, 0x8880, RZ ;  /* 0x00008880600d7816 */ /* 0x008fca00000000ff */
[----:B------:R-:W-:-:S07]  /*2490*/  IMAD R14, R13, R88, RZ ;  /* 0x000000580d0e7224 */ /* 0x000fce00078e02ff */
.L_x_43:
[----:B------:R-:W-:Y:S05]  /*24a0*/  BSYNC B1 ;  /* 0x0000000000017941 */ /* 0x000fea0003800000 */
.L_x_42:
[----:B---3--:R-:W-:Y:S01]  /*24b0*/  @!P4 IMAD R13, R30, R19, R14 ;  /* 0x000000131e0dc224 */ /* 0x008fe200078e020e */
[----:B------:R-:W-:Y:S04]  /*24c0*/  BSSY B1, `(.L_x_44) ;  /* 0x0000006000017945 */ /* 0x000fe80003800000 */
[----:B------:R3:W-:Y:S01]  /*24d0*/  @!P4 STG.E.U8 desc[UR38][R6.64+0x8], R13 ;  /* 0x0000080d0600c986 */ /* 0x0007e2000c101126 */
[----:B------:R-:W-:Y:S05]  /*24e0*/  @P3 BRA `(.L_x_45) ;  /* 0x00000000000c3947 */ /* 0x000fea0003800000 */
[----:B------:R-:W3:Y:S02]  /*24f0*/  LDG.E.U8 R96, desc[UR38][R10.64+0x9] ;  /* 0x000009260a607981 */ /* 0x000ee4000c1e1100 */
[----:B---3--:R-:W-:-:S05]  /*2500*/  PRMT R13, R96, 0x8880, RZ ;  /* 0x00008880600d7816 */ /* 0x008fca00000000ff */
[----:B------:R-:W-:-:S07]  /*2510*/  IMAD R14, R13, R88, RZ ;  /* 0x000000580d0e7224 */ /* 0x000fce00078e02ff */
.L_x_45:
[----:B------:R-:W-:Y:S05]  /*2520*/  BSYNC B1 ;  /* 0x0000000000017941 */ /* 0x000fea0003800000 */
.L_x_44:
[----:B------:R-:W-:Y:S01]  /*2530*/  @!P3 IMAD R31, R31, R19, R14 ;  /* 0x000000131f1fb224 */ /* 0x000fe200078e020e */
[----:B------:R-:W-:Y:S04]  /*2540*/  BSSY B1, `(.L_x_46) ;  /* 0x0000006000017945 */ /* 0x000fe80003800000 */
[----:B------:R0:W-:Y:S01]  /*2550*/  @!P3 STG.E.U8 desc[UR38][R6.64+0x9], R31 ;  /* 0x0000091f0600b986 */ /* 0x0001e2000c101126 */
[----:B------:R-:W-:Y:S05]  /*2560*/  @P5 BRA `(.L_x_47) ;  /* 0x00000000000c5947 */ /* 0x000fea0003800000 */
[----:B------:R-:W3:Y:S02]  /*2570*/  LDG.E.U8 R96, desc[UR38][R8.64+0x10] ;  /* 0x0000102608607981 */ /* 0x000ee4000c1e1100 */
[----:B---3--:R-:W-:-:S05]  /*2580*/  PRMT R13, R96, 0x8880, RZ ;  /* 0x00008880600d7816 */ /* 0x008fca00000000ff */
[----:B------:R-:W-:-:S07]  /*2590*/  IMAD R14, R13, R88, RZ ;  /* 0x000000580d0e7224 */ /* 0x000fce00078e02ff */
.L_x_47:
[----:B------:R-:W-:Y:S05]  /*25a0*/  BSYNC B1 ;  /* 0x0000000000017941 */ /* 0x000fea0003800000 */
.L_x_46:
[----:B---3--:R-:W-:Y:S01]  /*25b0*/  @!P5 IMAD R13, R32, R19, R14 ;  /* 0x00000013200dd224 */ /* 0x008fe200078e020e */
[----:B------:R-:W-:Y:S04]  /*25c0*/  BSSY B1, `(.L_x_48) ;  /* 0x0000006000017945 */ /* 0x000fe80003800000 */
[----:B------:R3:W-:Y:S01]  /*25d0*/  @!P5 STG.E.U8 desc[UR38][R4.64+0x10], R13 ;  /* 0x0000100d0400d986 */ /* 0x0007e2000c101126 */
[----:B------:R-:W-:Y:S05]  /*25e0*/  @P2 BRA `(.L_x_49) ;  /* 0x00000000000c2947 */ /* 0x000fea0003800000 */
[----:B------:R-:W3:Y:S02]  /*25f0*/  LDG.E.U8 R96, desc[UR38][R8.64+0x11] ;  /* 0x0000112608607981 */ /* 0x000ee4000c1e1100 */
[----:B---3--:R-:W-:-:S05]  /*2600*/  PRMT R13, R96, 0x8880, RZ ;  /* 0x00008880600d7816 */ /* 0x008fca00000000ff */
[----:B------:R-:W-:-:S07]  /*2610*/  IMAD R14, R13, R88, RZ ;  /* 0x000000580d0e7224 */ /* 0x000fce00078e02ff */
.L_x_49:
[----:B------:R-:W-:Y:S05]  /*2620*/  BSYNC B1 ;  /* 0x0000000000017941 */ /* 0x000fea0003800000 */
.L_x_48:
        /* <DEDUP_REMOVED lines=11> */
.L_x_51:
[----:B------:R-:W-:Y:S05]  /*26e0*/  BSYNC B1 ;  /* 0x0000000000017941 */ /* 0x000fea0003800000 */
.L_x_50:
[----:B---3--:R-:W-:Y:S01]  /*26f0*/  @!P4 IMAD R13, R34, R19, R14 ;  /* 0x00000013220dc224 */ /* 0x008fe200078e020e */
[----:B------:R-:W-:Y:S04]  /*2700*/  BSSY B1, `(.L_x_52) ;  /* 0x0000006000017945 */ /* 0x000fe80003800000 */
[----:B------:R3:W-:Y:S01]  /*2710*/  @!P4 STG.E.U8 desc[UR38][R6.64+0x10], R13 ;  /* 0x0000100d0600c986 */ /* 0x0007e2000c101126 */
[----:B------:R-:W-:Y:S05]  /*2720*/  @P3 BRA `(.L_x_53) ;  /* 0x00000000000c3947 */ /* 0x000fea0003800000 */
[----:B------:R-:W3:Y:S02]  /*2730*/  LDG.E.U8 R96, desc[UR38][R10.64+0x11] ;  /* 0x000011260a607981 */ /* 0x000ee4000c1e1100 */
[----:B---3--:R-:W-:-:S05]  /*2740*/  PRMT R13, R96, 0x8880, RZ ;  /* 0x00008880600d7816 */ /* 0x008fca00000000ff */
[----:B------:R-:W-:-:S07]  /*2750*/  IMAD R14, R13, R88, RZ ;  /* 0x000000580d0e7224 */ /* 0x000fce00078e02ff */
.L_x_53:
[----:B------:R-:W-:Y:S05]  /*2760*/  BSYNC B1 ;  /* 0x0000000000017941 */ /* 0x000fea0003800000 */
.L_x_52:
[----:B------:R-:W-:Y:S01]  /*2770*/  @!P3 IMAD R35, R35, R19, R14 ;  /* 0x000000132323b224 */ /* 0x000fe200078e020e */
[----:B------:R-:W-:Y:S04]  /*2780*/  BSSY B1, `(.L_x_54) ;  /* 0x0000006000017945 */ /* 0x000fe80003800000 */
[----:B------:R0:W-:Y:S01]  /*2790*/  @!P3 STG.E.U8 desc[UR38][R6.64+0x11], R35 ;  /* 0x000011230600b986 */ /* 0x0001e2000c101126 */
[----:B------:R-:W-:Y:S05]  /*27a0*/  @P5 BRA `(.L_x_55) ;  /* 0x00000000000c5947 */ /* 0x000fea0003800000 */
[----:B------:R-:W3:Y:S02]  /*27b0*/  LDG.E.U8 R96, desc[UR38][R8.64+0x18] ;  /* 0x0000182608607981 */ /* 0x000ee4000c1e1100 */
[----:B---3--:R-:W-:-:S05]  /*27c0*/  PRMT R13, R96, 0x8880, RZ ;  /* 0x00008880600d7816 */ /* 0x008fca00000000ff */
[----:B------:R-:W-:-:S07]  /*27d0*/  IMAD R14, R13, R88, RZ ;  /* 0x000000580d0e7224 */ /* 0x000fce00078e02ff */
.L_x_55:
[----:B------:R-:W-:Y:S05]  /*27e0*/  BSYNC B1 ;  /* 0x0000000000017941 */ /* 0x000fea0003800000 */
.L_x_54:
[----:B---3--:R-:W-:Y:S01]  /*27f0*/  @!P5 IMAD R13, R36, R19, R14 ;  /* 0x00000013240dd224 */ /* 0x008fe200078e020e */
[----:B------:R-:W-:Y:S04]  /*2800*/  BSSY B1, `(.L_x_56) ;  /* 0x0000006000017945 */ /* 0x000fe80003800000 */
[----:B------:R3:W-:Y:S01]  /*2810*/  @!P5 STG.E.U8 desc[UR38][R4.64+0x18], R13 ;  /* 0x0000180d0400d986 */ /* 0x0007e2000c101126 */
[----:B------:R-:W-:Y:S05]  /*2820*/  @P2 BRA `(.L_x_57) ;  /* 0x00000000000c2947 */ /* 0x000fea0003800000 */
[----:B------:R-:W3:Y:S02]  /*2830*/  LDG.E.U8 R96, desc[UR38][R8.64+0x19] ;  /* 0x0000192608607981 */ /* 0x000ee4000c1e1100 */
[----:B---3--:R-:W-:-:S05]  /*2840*/  PRMT R13, R96, 0x8880, RZ ;  /* 0x00008880600d7816 */ /* 0x008fca00000000ff */
[----:B------:R-:W-:-:S07]  /*2850*/  IMAD R14, R13, R88, RZ ;  /* 0x000000580d0e7224 */ /* 0x000fce00078e02ff */
.L_x_57:
[----:B------:R-:W-:Y:S05]  /*2860*/  BSYNC B1 ;  /* 0x0000000000017941 */ /* 0x000fea0003800000 */
.L_x_56:
        /* <DEDUP_REMOVED lines=11> */
.L_x_59:
[----:B------:R-:W-:Y:S05]  /*2920*/  BSYNC B1 ;  /* 0x0000000000017941 */ /* 0x000fea0003800000 */
.L_x_58:
[----:B---3--:R-:W-:Y:S01]  /*2930*/  @!P4 IMAD R13, R38, R19, R14 ;  /* 0x00000013260dc224 */ /* 0x008fe200078e020e */
[----:B------:R-:W-:Y:S04]  /*2940*/  BSSY B1, `(.L_x_60) ;  /* 0x0000006000017945 */ /* 0x000fe80003800000 */
[----:B------:R3:W-:Y:S01]  /*2950*/  @!P4 STG.E.U8 desc[UR38][R6.64+0x18], R13 ;  /* 0x0000180d0600c986 */ /* 0x0007e2000c101126 */
[----:B------:R-:W-:Y:S05]  /*2960*/  @P3 BRA `(.L_x_61) ;  /* 0x00000000000c3947 */ /* 0x000fea0003800000 */
[----:B------:R-:W3:Y:S02]  /*2970*/  LDG.E.U8 R96, desc[UR38][R10.64+0x19] ;  /* 0x000019260a607981 */ /* 0x000ee4000c1e1100 */
[----:B---3--:R-:W-:-:S05]  /*2980*/  PRMT R13, R96, 0x8880, RZ ;  /* 0x00008880600d7816 */ /* 0x008fca00000000ff */
[----:B------:R-:W-:-:S07]  /*2990*/  IMAD R14, R13, R88, RZ ;  /* 0x000000580d0e7224 */ /* 0x000fce00078e02ff */
.L_x_61:
[----:B------:R-:W-:Y:S05]  /*29a0*/  BSYNC B1 ;  /* 0x0000000000017941 */ /* 0x000fea0003800000 */
.L_x_60:
[----:B------:R-:W-:Y:S01]  /*29b0*/  @!P3 IMAD R39, R39, R19, R14 ;  /* 0x000000132727b224 */ /* 0x000fe200078e020e */
[----:B------:R-:W-:Y:S04]  /*29c0*/  BSSY B1, `(.L_x_62) ;  /* 0x0000006000017945 */ /* 0x000fe80003800000 */
[----:B------:R0:W-:Y:S01]  /*29d0*/  @!P3 STG.E.U8 desc[UR38][R6.64+0x19], R39 ;  /* 0x000019270600b986 */ /* 0x0001e2000c101126 */
[----:B------:R-:W-:Y:S05]  /*29e0*/  @P5 BRA `(.L_x_63) ;  /* 0x00000000000c5947 */ /* 0x000fea0003800000 */
[----:B------:R-:W3:Y:S02]  /*29f0*/  LDG.E.U8 R96, desc[UR38][R8.64+0x20] ;  /* 0x0000202608607981 */ /* 0x000ee4000c1e1100 */
[----:B---3--:R-:W-:-:S05]  /*2a00*/  PRMT R13, R96, 0x8880, RZ ;  /* 0x00008880600d7816 */ /* 0x008fca00000000ff */
[----:B------:R-:W-:-:S07]  /*2a10*/  IMAD R14, R13, R88, RZ ;  /* 0x000000580d0e7224 */ /* 0x000fce00078e02ff */
.L_x_63:
[----:B------:R-:W-:Y:S05]  /*2a20*/  BSYNC B1 ;  /* 0x0000000000017941 */ /* 0x000fea0003800000 */
.L_x_62:
[----:B---3--:R-:W-:Y:S01]  /*2a30*/  @!P5 IMAD R13, R40, R19, R14 ;  /* 0x00000013280dd224 */ /* 0x008fe200078e020e */
[----:B------:R-:W-:Y:S04]  /*2a40*/  BSSY B1, `(.L_x_64) ;  /* 0x0000006000017945 */ /* 0x000fe80003800000 */
[----:B------:R3:W-:Y:S01]  /*2a50*/  @!P5 STG.E.U8 desc[UR38][R4.64+0x20], R13 ;  /* 0x0000200d0400d986 */ /* 0x0007e2000c101126 */
[----:B------:R-:W-:Y:S05]  /*2a60*/  @P2 BRA `(.L_x_65) ;  /* 0x00000000000c2947 */ /* 0x000fea0003800000 */
[----:B------:R-:W3:Y:S02]  /*2a70*/  LDG.E.U8 R96, desc[UR38][R8.64+0x21] ;  /* 0x0000212608607981 */ /* 0x000ee4000c1e1100 */
[----:B---3--:R-:W-:-:S05]  /*2a80*/  PRMT R13, R96, 0x8880, RZ ;  /* 0x00008880600d7816 */ /* 0x008fca00000000ff */
[----:B------:R-:W-:-:S07]  /*2a90*/  IMAD R14, R13, R88, RZ ;  /* 0x000000580d0e7224 */ /* 0x000fce00078e02ff */
.L_x_65:
[----:B------:R-:W-:Y:S05]  /*2aa0*/  BSYNC B1 ;  /* 0x0000000000017941 */ /* 0x000fea0003800000 */
.L_x_64:
        /* <DEDUP_REMOVED lines=11> */
.L_x_67:
[----:B------:R-:W-:Y:S05]  /*2b60*/  BSYNC B1 ;  /* 0x0000000000017941 */ /* 0x000fea0003800000 */
.L_x_66:
[----:B---3--:R-:W-:Y:S01]  /*2b70*/  @!P4 IMAD R13, R42, R19, R14 ;  /* 0x000000132a0dc224 */ /* 0x008fe200078e020e */
[----:B------:R-:W-:Y:S04]  /*2b80*/  BSSY B1, `(.L_x_68) ;  /* 0x0000006000017945 */ /* 0x000fe80003800000 */
[----:B------:R3:W-:Y:S01]  /*2b90*/  @!P4 STG.E.U8 desc[UR38][R6.64+0x20], R13 ;  /* 0x0000200d0600c986 */ /* 0x0007e2000c101126 */
[----:B------:R-:W-:Y:S05]  /*2ba0*/  @P3 BRA `(.L_x_69) ;  /* 0x00000000000c3947 */ /* 0x000fea0003800000 */
[----:B------:R-:W3:Y:S02]  /*2bb0*/  LDG.E.U8 R96, desc[UR38][R10.64+0x21] ;  /* 0x000021260a607981 */ /* 0x000ee4000c1e1100 */
[----:B---3--:R-:W-:-:S05]  /*2bc0*/  PRMT R13, R96, 0x8880, RZ ;  /* 0x00008880600d7816 */ /* 0x008fca00000000ff */
[----:B------:R-:W-:-:S07]  /*2bd0*/  IMAD R14, R13, R88, RZ ;  /* 0x000000580d0e7224 */ /* 0x000fce00078e02ff */
.L_x_69:
[----:B------:R-:W-:Y:S05]  /*2be0*/  BSYNC B1 ;  /* 0x0000000000017941 */ /* 0x000fea0003800000 */
.L_x_68:
[----:B------:R-:W-:Y:S01]  /*2bf0*/  @!P3 IMAD R43, R43, R19, R14 ;  /* 0x000000132b2bb224 */ /* 0x000fe200078e020e */
[----:B------:R-:W-:Y:S04]  /*2c00*/  BSSY B1, `(.L_x_70) ;  /* 0x0000006000017945 */ /* 0x000fe80003800000 */
[----:B------:R0:W-:Y:S01]  /*2c10*/  @!P3 STG.E.U8 desc[UR38][R6.64+0x21], R43 ;  /* 0x0000212b0600b986 */ /* 0x0001e2000c101126 */
[----:B------:R-:W-:Y:S05]  /*2c20*/  @P5 BRA `(.L_x_71) ;  /* 0x00000000000c5947 */ /* 0x000fea0003800000 */
[----:B------:R-:W3:Y:S02]  /*2c30*/  LDG.E.U8 R96, desc[UR38][R8.64+0x28] ;  /* 0x0000282608607981 */ /* 0x000ee4000c1e1100 */
[----:B---3--:R-:W-:-:S05]  /*2c40*/  PRMT R13, R96, 0x8880, RZ ;  /* 0x00008880600d7816 */ /* 0x008fca00000000ff */
[----:B------:R-:W-:-:S07]  /*2c50*/  IMAD R14, R13, R88, RZ ;  /* 0x000000580d0e7224 */ /* 0x000fce00078e02ff */
.L_x_71:
[----:B------:R-:W-:Y:S05]  /*2c60*/  BSYNC B1 ;  /* 0x0000000000017941 */ /* 0x000fea0003800000 */
.L_x_70:
[----:B---3--:R-:W-:Y:S01]  /*2c70*/  @!P5 IMAD R13, R44, R19, R14 ;  /* 0x000000132c0dd224 */ /* 0x008fe200078e020e */
[----:B------:R-:W-:Y:S04]  /*2c80*/  BSSY B1, `(.L_x_72) ;  /* 0x0000006000017945 */ /* 0x000fe80003800000 */
[----:B------:R3:W-:Y:S01]  /*2c90*/  @!P5 STG.E.U8 desc[UR38][R4.64+0x28], R13 ;  /* 0x0000280d0400d986 */ /* 0x0007e2000c101126 */
[----:B------:R-:W-:Y:S05]  /*2ca0*/  @P2 BRA `(.L_x_73) ;  /* 0x00000000000c2947 */ /* 0x000fea0003800000 */
[----:B------:R-:W3:Y:S02]  /*2cb0*/  LDG.E.U8 R96, desc[UR38][R8.64+0x29] ;  /* 0x0000292608607981 */ /* 0x000ee4000c1e1100 */
[----:B---3--:R-:W-:-:S05]  /*2cc0*/  PRMT R13, R96, 0x8880, RZ ;  /* 0x00008880600d7816 */ /* 0x008fca00000000ff */
[----:B------:R-:W-:-:S07]  /*2cd0*/  IMAD R14, R13, R88, RZ ;  /* 0x000000580d0e7224 */ /* 0x000fce00078e02ff */
.L_x_73:
[----:B------:R-:W-:Y:S05]  /*2ce0*/  BSYNC B1 ;  /* 0x0000000000017941 */ /* 0x000fea0003800000 */
.L_x_72:
        /* <DEDUP_REMOVED lines=11> */
.L_x_75:
[----:B------:R-:W-:Y:S05]  /*2da0*/  BSYNC B1 ;  /* 0x0000000000017941 */ /* 0x000fea0003800000 */
.L_x_74:
[----:B---3--:R-:W-:Y:S01]  /*2db0*/  @!P4 IMAD R13, R46, R19, R14 ;  /* 0x000000132e0dc224 */ /* 0x008fe200078e020e */
[----:B------:R-:W-:Y:S04]  /*2dc0*/  BSSY B1, `(.L_x_76) ;  /* 0x0000006000017945 */ /* 0x000fe80003800000 */
[----:B------:R3:W-:Y:S01]  /*2dd0*/  @!P4 STG.E.U8 desc[UR38][R6.64+0x28], R13 ;  /* 0x0000280d0600c986 */ /* 0x0007e2000c101126 */
[----:B------:R-:W-:Y:S05]  /*2de0*/  @P3 BRA `(.L_x_77) ;  /* 0x00000000000c3947 */ /* 0x000fea0003800000 */
[----:B------:R-:W3:Y:S02]  /*2df0*/  LDG.E.U8 R96, desc[UR38][R10.64+0x29] ;  /* 0x000029260a607981 */ /* 0x000ee4000c1e1100 */
[----:B---3--:R-:W-:-:S05]  /*2e00*/  PRMT R13, R96, 0x8880, RZ ;  /* 0x00008880600d7816 */ /* 0x008fca00000000ff */
[----:B------:R-:W-:-:S07]  /*2e10*/  IMAD R14, R13, R88, RZ ;  /* 0x000000580d0e7224 */ /* 0x000fce00078e02ff */
.L_x_77:
[----:B------:R-:W-:Y:S05]  /*2e20*/  BSYNC B1 ;  /* 0x0000000000017941 */ /* 0x000fea0003800000 */
.L_x_76:
[----:B------:R-:W-:Y:S01]  /*2e30*/  @!P3 IMAD R47, R47, R19, R14 ;  /* 0x000000132f2fb224 */ /* 0x000fe200078e020e */
[----:B------:R-:W-:Y:S04]  /*2e40*/  BSSY B1, `(.L_x_78) ;  /* 0x0000006000017945 */ /* 0x000fe80003800000 */
[----:B------:R0:W-:Y:S01]  /*2e50*/  @!P3 STG.E.U8 desc[UR38][R6.64+0x29], R47 ;  /* 0x0000292f0600b986 */ /* 0x0001e2000c101126 */
[----:B------:R-:W-:Y:S05]  /*2e60*/  @P5 BRA `(.L_x_79) ;  /* 0x00000000000c5947 */ /* 0x000fea0003800000 */
[----:B------:R-:W3:Y:S02]  /*2e70*/  LDG.E.U8 R96, desc[UR38][R8.64+0x30] ;  /* 0x0000302608607981 */ /* 0x000ee4000c1e1100 */
[----:B---3--:R-:W-:-:S05]  /*2e80*/  PRMT R13, R96, 0x8880, RZ ;  /* 0x00008880600d7816 */ /* 0x008fca00000000ff */
[----:B------:R-:W-:-:S07]  /*2e90*/  IMAD R14, R13, R88, RZ ;  /* 0x000000580d0e7224 */ /* 0x000fce00078e02ff */
.L_x_79:
[----:B------:R-:W-:Y:S05]  /*2ea0*/  BSYNC B1 ;  /* 0x0000000000017941 */ /* 0x000fea0003800000 */
.L_x_78:
[----:B---3--:R-:W-:Y:S01]  /*2eb0*/  @!P5 IMAD R13, R48, R19, R14 ;  /* 0x00000013300dd224 */ /* 0x008fe200078e020e */
[----:B------:R-:W-:Y:S04]  /*2ec0*/  BSSY B1, `(.L_x_80) ;  /* 0x0000006000017945 */ /* 0x000fe80003800000 */
[----:B------:R3:W-:Y:S01]  /*2ed0*/  @!P5 STG.E.U8 desc[UR38][R4.64+0x30], R13 ;  /* 0x0000300d0400d986 */ /* 0x0007e2000c101126 */
[----:B------:R-:W-:Y:S05]  /*2ee0*/  @P2 BRA `(.L_x_81) ;  /* 0x00000000000c2947 */ /* 0x000fea0003800000 */
[----:B------:R-:W3:Y:S02]  /*2ef0*/  LDG.E.U8 R96, desc[UR38][R8.64+0x31] ;  /* 0x0000312608607981 */ /* 0x000ee4000c1e1100 */
[----:B---3--:R-:W-:-:S05]  /*2f00*/  PRMT R13, R96, 0x8880, RZ ;  /* 0x00008880600d7816 */ /* 0x008fca00000000ff */
[----:B------:R-:W-:-:S07]  /*2f10*/  IMAD R14, R13, R88, RZ ;  /* 0x000000580d0e7224 */ /* 0x000fce00078e02ff */
.L_x_81:
[----:B------:R-:W-:Y:S05]  /*2f20*/  BSYNC B1 ;  /* 0x0000000000017941 */ /* 0x000fea0003800000 */
.L_x_80:
        /* <DEDUP_REMOVED lines=11> */
.L_x_83:
[----:B------:R-:W-:Y:S05]  /*2fe0*/  BSYNC B1 ;  /* 0x0000000000017941 */ /* 0x000fea0003800000 */
.L_x_82:
[----:B---3--:R-:W-:Y:S01]  /*2ff0*/  @!P4 IMAD R13, R50, R19, R14 ;  /* 0x00000013320dc224 */ /* 0x008fe200078e020e */
[----:B------:R-:W-:Y:S04]  /*3000*/  BSSY B1, `(.L_x_84) ;  /* 0x0000006000017945 */ /* 0x000fe80003800000 */
[----:B------:R3:W-:Y:S01]  /*3010*/  @!P4 STG.E.U8 desc[UR38][R6.64+0x30], R13 ;  /* 0x0000300d0600c986 */ /* 0x0007e2000c101126 */
[----:B------:R-:W-:Y:S05]  /*3020*/  @P3 BRA `(.L_x_85) ;  /* 0x00000000000c3947 */ /* 0x000fea0003800000 */
[----:B------:R-:W3:Y:S02]  /*3030*/  LDG.E.U8 R96, desc[UR38][R10.64+0x31] ;  /* 0x000031260a607981 */ /* 0x000ee4000c1e1100 */
[----:B---3--:R-:W-:-:S05]  /*3040*/  PRMT R13, R96, 0x8880, RZ ;  /* 0x00008880600d7816 */ /* 0x008fca00000000ff */
[----:B------:R-:W-:-:S07]  /*3050*/  IMAD R14, R13, R88, RZ ;  /* 0x000000580d0e7224 */ /* 0x000fce00078e02ff */
.L_x_85:
[----:B------:R-:W-:Y:S05]  /*3060*/  BSYNC B1 ;  /* 0x0000000000017941 */ /* 0x000fea0003800000 */
.L_x_84:
[----:B------:R-:W-:Y:S01]  /*3070*/  @!P3 IMAD R51, R51, R19, R14 ;  /* 0x000000133333b224 */ /* 0x000fe200078e020e */
[----:B------:R-:W-:Y:S04]  /*3080*/  BSSY B1, `(.L_x_86) ;  /* 0x0000006000017945 */ /* 0x000fe80003800000 */
[----:B------:R0:W-:Y:S01]  /*3090*/  @!P3 STG.E.U8 desc[UR38][R6.64+0x31], R51 ;  /* 0x000031330600b986 */ /* 0x0001e2000c101126 */
[----:B------:R-:W-:Y:S05]  /*30a0*/  @P5 BRA `(.L_x_87) ;  /* 0x00000000000c5947 */ /* 0x000fea0003800000 */
[----:B------:R-:W3:Y:S02]  /*30b0*/  LDG.E.U8 R96, desc[UR38][R8.64+0x38] ;  /* 0x0000382608607981 */ /* 0x000ee4000c1e1100 */
[----:B---3--:R-:W-:-:S05]  /*30c0*/  PRMT R13, R96, 0x8880, RZ ;  /* 0x00008880600d7816 */ /* 0x008fca00000000ff */
[----:B------:R-:W-:-:S07]  /*30d0*/  IMAD R14, R13, R88, RZ ;  /* 0x000000580d0e7224 */ /* 0x000fce00078e02ff */
.L_x_87:
[----:B------:R-:W-:Y:S05]  /*30e0*/  BSYNC B1 ;  /* 0x0000000000017941 */ /* 0x000fea0003800000 */
.L_x_86:
[----:B---3--:R-:W-:Y:S01]  /*30f0*/  @!P5 IMAD R13, R52, R19, R14 ;  /* 0x00000013340dd224 */ /* 0x008fe200078e020e */
[----:B------:R-:W-:Y:S04]  /*3100*/  BSSY B1, `(.L_x_88) ;  /* 0x0000006000017945 */ /* 0x000fe80003800000 */
[----:B------:R3:W-:Y:S01]  /*3110*/  @!P5 STG.E.U8 desc[UR38][R4.64+0x38], R13 ;  /* 0x0000380d0400d986 */ /* 0x0007e2000c101126 */
[----:B------:R-:W-:Y:S05]  /*3120*/  @P2 BRA `(.L_x_89) ;  /* 0x00000000000c2947 */ /* 0x000fea0003800000 */
[----:B------:R-:W3:Y:S02]  /*3130*/  LDG.E.U8 R96, desc[UR38][R8.64+0x39] ;  /* 0x0000392608607981 */ /* 0x000ee4000c1e1100 */
[----:B---3--:R-:W-:-:S05]  /*3140*/  PRMT R13, R96, 0x8880, RZ ;  /* 0x00008880600d7816 */ /* 0x008fca00000000ff */
[----:B------:R-:W-:-:S07]  /*3150*/  IMAD R14, R13, R88, RZ ;  /* 0x000000580d0e7224 */ /* 0x000fce00078e02ff */
.L_x_89:
[----:B------:R-:W-:Y:S05]  /*3160*/  BSYNC B1 ;  /* 0x0000000000017941 */ /* 0x000fea0003800000 */
.L_x_88:
        /* <DEDUP_REMOVED lines=11> */
.L_x_91:
[----:B------:R-:W-:Y:S05]  /*3220*/  BSYNC B1 ;  /* 0x0000000000017941 */ /* 0x000fea0003800000 */
.L_x_90:
[----:B---3--:R-:W-:Y:S01]  /*3230*/  @!P4 IMAD R13, R54, R19, R14 ;  /* 0x00000013360dc224 */ /* 0x008fe200078e020e */
[----:B------:R-:W-:Y:S04]  /*3240*/  BSSY B1, `(.L_x_92) ;  /* 0x0000006000017945 */ /* 0x000fe80003800000 */
[----:B------:R3:W-:Y:S01]  /*3250*/  @!P4 STG.E.U8 desc[UR38][R6.64+0x38], R13 ;  /* 0x0000380d0600c986 */ /* 0x0007e2000c101126 */
[----:B------:R-:W-:Y:S05]  /*3260*/  @P3 BRA `(.L_x_93) ;  /* 0x00000000000c3947 */ /* 0x000fea0003800000 */
[----:B------:R-:W3:Y:S02]  /*3270*/  LDG.E.U8 R96, desc[UR38][R10.64+0x39] ;  /* 0x000039260a607981 */ /* 0x000ee4000c1e1100 */
[----:B---3--:R-:W-:-:S05]  /*3280*/  PRMT R13, R96, 0x8880, RZ ;  /* 0x00008880600d7816 */ /* 0x008fca00000000ff */
[----:B------:R-:W-:-:S07]  /*3290*/  IMAD R14, R13, R88, RZ ;  /* 0x000000580d0e7224 */ /* 0x000fce00078e02ff */
.L_x_93:
[----:B------:R-:W-:Y:S05]  /*32a0*/  BSYNC B1 ;  /* 0x0000000000017941 */ /* 0x000fea0003800000 */
.L_x_92:
[----:B------:R-:W-:Y:S01]  /*32b0*/  @!P3 IMAD R55, R55, R19, R14 ;  /* 0x000000133737b224 */ /* 0x000fe200078e020e */
[----:B------:R-:W-:Y:S04]  /*32c0*/  BSSY B1, `(.L_x_94) ;  /* 0x0000006000017945 */ /* 0x000fe80003800000 */
[----:B------:R0:W-:Y:S01]  /*32d0*/  @!P3 STG.E.U8 desc[UR38][R6.64+0x39], R55 ;  /* 0x000039370600b986 */ /* 0x0001e2000c101126 */
[----:B------:R-:W-:Y:S05]  /*32e0*/  @P5 BRA `(.L_x_95) ;  /* 0x00000000000c5947 */ /* 0x000fea0003800000 */
[----:B------:R-:W3:Y:S02]  /*32f0*/  LDG.E.U8 R96, desc[UR38][R8.64+0x40] ;  /* 0x0000402608607981 */ /* 0x000ee4000c1e1100 */
[----:B---3--:R-:W-:-:S05]  /*3300*/  PRMT R13, R96, 0x8880, RZ ;  /* 0x00008880600d7816 */ /* 0x008fca00000000ff */
[----:B------:R-:W-:-:S07]  /*3310*/  IMAD R14, R13, R88, RZ ;  /* 0x000000580d0e7224 */ /* 0x000fce00078e02ff */
.L_x_95:
[----:B------:R-:W-:Y:S05]  /*3320*/  BSYNC B1 ;  /* 0x0000000000017941 */ /* 0x000fea0003800000 */
.L_x_94:
[----:B---3--:R-:W-:Y:S01]  /*3330*/  @!P5 IMAD R13, R56, R19, R14 ;  /* 0x00000013380dd224 */ /* 0x008fe200078e020e */
[----:B------:R-:W-:Y:S04]  /*3340*/  BSSY B1, `(.L_x_96) ;  /* 0x0000006000017945 */ /* 0x000fe80003800000 */
[----:B------:R3:W-:Y:S01]  /*3350*/  @!P5 STG.E.U8 desc[UR38][R4.64+0x40], R13 ;  /* 0x0000400d0400d986 */ /* 0x0007e2000c101126 */
[----:B------:R-:W-:Y:S05]  /*3360*/  @P2 BRA `(.L_x_97) ;  /* 0x00000000000c2947 */ /* 0x000fea0003800000 */
[----:B------:R-:W3:Y:S02]  /*3370*/  LDG.E.U8 R96, desc[UR38][R8.64+0x41] ;  /* 0x0000412608607981 */ /* 0x000ee4000c1e1100 */
[----:B---3--:R-:W-:-:S05]  /*3380*/  PRMT R13, R96, 0x8880, RZ ;  /* 0x00008880600d7816 */ /* 0x008fca00000000ff */
[----:B------:R-:W-:-:S07]  /*3390*/  IMAD R14, R13, R88, RZ ;  /* 0x000000580d0e7224 */ /* 0x000fce00078e02ff */
.L_x_97:
[----:B------:R-:W-:Y:S05]  /*33a0*/  BSYNC B1 ;  /* 0x0000000000017941 */ /* 0x000fea0003800000 */
.L_x_96:
        /* <DEDUP_REMOVED lines=11> */
.L_x_99:
[----:B------:R-:W-:Y:S05]  /*3460*/  BSYNC B1 ;  /* 0x0000000000017941 */ /* 0x000fea0003800000 */
.L_x_98:
[----:B---3--:R-:W-:Y:S01]  /*3470*/  @!P4 IMAD R13, R58, R19, R14 ;  /* 0x000000133a0dc224 */ /* 0x008fe200078e020e */
[----:B------:R-:W-:Y:S04]  /*3480*/  BSSY B1, `(.L_x_100) ;  /* 0x0000006000017945 */ /* 0x000fe80003800000 */
[----:B------:R3:W-:Y:S01]  /*3490*/  @!P4 STG.E.U8 desc[UR38][R6.64+0x40], R13 ;  /* 0x0000400d0600c986 */ /* 0x0007e2000c101126 */
[----:B------:R-:W-:Y:S05]  /*34a0*/  @P3 BRA `(.L_x_101) ;  /* 0x00000000000c3947 */ /* 0x000fea0003800000 */
[----:B------:R-:W3:Y:S02]  /*34b0*/  LDG.E.U8 R96, desc[UR38][R10.64+0x41] ;  /* 0x000041260a607981 */ /* 0x000ee4000c1e1100 */
[----:B---3--:R-:W-:-:S05]  /*34c0*/  PRMT R13, R96, 0x8880, RZ ;  /* 0x00008880600d7816 */ /* 0x008fca00000000ff */
[----:B------:R-:W-:-:S07]  /*34d0*/  IMAD R14, R13, R88, RZ ;  /* 0x000000580d0e7224 */ /* 0x000fce00078e02ff */
.L_x_101:
[----:B------:R-:W-:Y:S05]  /*34e0*/  BSYNC B1 ;  /* 0x0000000000017941 */ /* 0x000fea0003800000 */
.L_x_100:
[----:B------:R-:W-:Y:S01]  /*34f0*/  @!P3 IMAD R59, R59, R19, R14 ;  /* 0x000000133b3bb224 */ /* 0x000fe200078e020e */
[----:B------:R-:W-:Y:S04]  /*3500*/  BSSY B1, `(.L_x_102) ;  /* 0x0000006000017945 */ /* 0x000fe80003800000 */
[----:B------:R0:W-:Y:S01]  /*3510*/  @!P3 STG.E.U8 desc[UR38][R6.64+0x41], R59 ;  /* 0x0000413b0600b986 */ /* 0x0001e2000c101126 */
[----:B------:R-:W-:Y:S05]  /*3520*/  @P5 BRA `(.L_x_103) ;  /* 0x00000000000c5947 */ /* 0x000fea0003800000 */
[----:B------:R-:W3:Y:S02]  /*3530*/  LDG.E.U8 R96, desc[UR38][R8.64+0x48] ;  /* 0x0000482608607981 */ /* 0x000ee4000c1e1100 */
[----:B---3--:R-:W-:-:S05]  /*3540*/  PRMT R13, R96, 0x8880, RZ ;  /* 0x00008880600d7816 */ /* 0x008fca00000000ff */
[----:B------:R-:W-:-:S07]  /*3550*/  IMAD R14, R13, R88, RZ ;  /* 0x000000580d0e7224 */ /* 0x000fce00078e02ff */
.L_x_103:
[----:B------:R-:W-:Y:S05]  /*3560*/  BSYNC B1 ;  /* 0x0000000000017941 */ /* 0x000fea0003800000 */
.L_x_102:
[----:B---3--:R-:W-:Y:S01]  /*3570*/  @!P5 IMAD R13, R60, R19, R14 ;  /* 0x000000133c0dd224 */ /* 0x008fe200078e020e */
[----:B------:R-:W-:Y:S04]  /*3580*/  BSSY B1, `(.L_x_104) ;  /* 0x0000006000017945 */ /* 0x000fe80003800000 */
[----:B------:R3:W-:Y:S01]  /*3590*/  @!P5 STG.E.U8 desc[UR38][R4.64+0x48], R13 ;  /* 0x0000480d0400d986 */ /* 0x0007e2000c101126 */
[----:B------:R-:W-:Y:S05]  /*35a0*/  @P2 BRA `(.L_x_105) ;  /* 0x00000000000c2947 */ /* 0x000fea0003800000 */
[----:B------:R-:W3:Y:S02]  /*35b0*/  LDG.E.U8 R96, desc[UR38][R8.64+0x49] ;  /* 0x0000492608607981 */ /* 0x000ee4000c1e1100 */
[----:B---3--:R-:W-:-:S05]  /*35c0*/  PRMT R13, R96, 0x8880, RZ ;  /* 0x00008880600d7816 */ /* 0x008fca00000000ff */
[----:B------:R-:W-:-:S07]  /*35d0*/  IMAD R14, R13, R88, RZ ;  /* 0x000000580d0e7224 */ /* 0x000fce00078e02ff */
.L_x_105:
[----:B------:R-:W-:Y:S05]  /*35e0*/  BSYNC B1 ;  /* 0x0000000000017941 */ /* 0x000fea0003800000 */
.L_x_104:
        /* <DEDUP_REMOVED lines=11> */
.L_x_107:
[----:B------:R-:W-:Y:S05]  /*36a0*/  BSYNC B1 ;  /* 0x0000000000017941 */ /* 0x000fea0003800000 */
.L_x_106:
[----:B---3--:R-:W-:Y:S01]  /*36b0*/  @!P4 IMAD R13, R62, R19, R14 ;  /* 0x000000133e0dc224 */ /* 0x008fe200078e020e */
[----:B------:R-:W-:Y:S04]  /*36c0*/  BSSY B1, `(.L_x_108) ;  /* 0x0000006000017945 */ /* 0x000fe80003800000 */
[----:B------:R3:W-:Y:S01]  /*36d0*/  @!P4 STG.E.U8 desc[UR38][R6.64+0x48], R13 ;  /* 0x0000480d0600c986 */ /* 0x0007e2000c101126 */
[----:B------:R-:W-:Y:S05]  /*36e0*/  @P3 BRA `(.L_x_109) ;  /* 0x00000000000c3947 */ /* 0x000fea0003800000 */
[----:B------:R-:W3:Y:S02]  /*36f0*/  LDG.E.U8 R96, desc[UR38][R10.64+0x49] ;  /* 0x000049260a607981 */ /* 0x000ee4000c1e1100 */
[----:B---3--:R-:W-:-:S05]  /*3700*/  PRMT R13, R96, 0x8880, RZ ;  /* 0x00008880600d7816 */ /* 0x008fca00000000ff */
[----:B------:R-:W-:-:S07]  /*3710*/  IMAD R14, R13, R88, RZ ;  /* 0x000000580d0e7224 */ /* 0x000fce00078e02ff */
.L_x_109:
[----:B------:R-:W-:Y:S05]  /*3720*/  BSYNC B1 ;  /* 0x0000000000017941 */ /* 0x000fea0003800000 */
.L_x_108:
[----:B------:R-:W-:Y:S01]  /*3730*/  @!P3 IMAD R63, R63, R19, R14 ;  /* 0x000000133f3fb224 */ /* 0x000fe200078e020e */
[----:B------:R-:W-:Y:S04]  /*3740*/  BSSY B1, `(.L_x_110) ;  /* 0x0000006000017945 */ /* 0x000fe80003800000 */
[----:B------:R0:W-:Y:S01]  /*3750*/  @!P3 STG.E.U8 desc[UR38][R6.64+0x49], R63 ;  /* 0x0000493f0600b986 */ /* 0x0001e2000c101126 */
[----:B------:R-:W-:Y:S05]  /*3760*/  @P5 BRA `(.L_x_111) ;  /* 0x00000000000c5947 */ /* 0x000fea0003800000 */
[----:B------:R-:W3:Y:S02]  /*3770*/  LDG.E.U8 R96, desc[UR38][R8.64+0x50] ;  /* 0x0000502608607981 */ /* 0x000ee4000c1e1100 */
[----:B---3--:R-:W-:-:S05]  /*3780*/  PRMT R13, R96, 0x8880, RZ ;  /* 0x00008880600d7816 */ /* 0x008fca00000000ff */
[----:B------:R-:W-:-:S07]  /*3790*/  IMAD R14, R13, R88, RZ ;  /* 0x000000580d0e7224 */ /* 0x000fce00078e02ff */
.L_x_111:
[----:B------:R-:W-:Y:S05]  /*37a0*/  BSYNC B1 ;  /* 0x0000000000017941 */ /* 0x000fea0003800000 */
.L_x_110:
[----:B---3--:R-:W-:Y:S01]  /*37b0*/  @!P5 IMAD R13, R64, R19, R14 ;  /* 0x00000013400dd224 */ /* 0x008fe200078e020e */
[----:B------:R-:W-:Y:S04]  /*37c0*/  BSSY B1, `(.L_x_112) ;  /* 0x0000006000017945 */ /* 0x000fe80003800000 */
[----:B------:R3:W-:Y:S01]  /*37d0*/  @!P5 STG.E.U8 desc[UR38][R4.64+0x50], R13 ;  /* 0x0000500d0400d986 */ /* 0x0007e2000c101126 */
[----:B------:R-:W-:Y:S05]  /*37e0*/  @P2 BRA `(.L_x_113) ;  /* 0x00000000000c2947 */ /* 0x000fea0003800000 */
[----:B------:R-:W3:Y:S02]  /*37f0*/  LDG.E.U8 R96, desc[UR38][R8.64+0x51] ;  /* 0x0000512608607981 */ /* 0x000ee4000c1e1100 */
[----:B---3--:R-:W-:-:S05]  /*3800*/  PRMT R13, R96, 0x8880, RZ ;  /* 0x00008880600d7816 */ /* 0x008fca00000000ff */
[----:B------:R-:W-:-:S07]  /*3810*/  IMAD R14, R13, R88, RZ ;  /* 0x000000580d0e7224 */ /* 0x000fce00078e02ff */
.L_x_113:
[----:B------:R-:W-:Y:S05]  /*3820*/  BSYNC B1 ;  /* 0x0000000000017941 */ /* 0x000fea0003800000 */
.L_x_112:
        /* <DEDUP_REMOVED lines=11> */
.L_x_115:
[----:B------:R-:W-:Y:S05]  /*38e0*/  BSYNC B1 ;  /* 0x0000000000017941 */ /* 0x000fea0003800000 */
.L_x_114:
[----:B---3--:R-:W-:Y:S01]  /*38f0*/  @!P4 IMAD R13, R66, R19, R14 ;  /* 0x00000013420dc224 */ /* 0x008fe200078e020e */
[----:B------:R-:W-:Y:S04]  /*3900*/  BSSY B1, `(.L_x_116) ;  /* 0x0000006000017945 */ /* 0x000fe80003800000 */
[----:B------:R3:W-:Y:S01]  /*3910*/  @!P4 STG.E.U8 desc[UR38][R6.64+0x50], R13 ;  /* 0x0000500d0600c986 */ /* 0x0007e2000c101126 */
[----:B------:R-:W-:Y:S05]  /*3920*/  @P3 BRA `(.L_x_117) ;  /* 0x00000000000c3947 */ /* 0x000fea0003800000 */
[----:B------:R-:W3:Y:S02]  /*3930*/  LDG.E.U8 R96, desc[UR38][R10.64+0x51] ;  /* 0x000051260a607981 */ /* 0x000ee4000c1e1100 */
[----:B---3--:R-:W-:-:S05]  /*3940*/  PRMT R13, R96, 0x8880, RZ ;  /* 0x00008880600d7816 */ /* 0x008fca00000000ff */
[----:B------:R-:W-:-:S07]  /*3950*/  IMAD R14, R13, R88, RZ ;  /* 0x000000580d0e7224 */ /* 0x000fce00078e02ff */
.L_x_117:
[----:B------:R-:W-:Y:S05]  /*3960*/  BSYNC B1 ;  /* 0x0000000000017941 */ /* 0x000fea0003800000 */
.L_x_116:
[----:B------:R-:W-:Y:S01]  /*3970*/  @!P3 IMAD R67, R67, R19, R14 ;  /* 0x000000134343b224 */ /* 0x000fe200078e020e */
[----:B------:R-:W-:Y:S04]  /*3980*/  BSSY B1, `(.L_x_118) ;  /* 0x0000006000017945 */ /* 0x000fe80003800000 */
[----:B------:R0:W-:Y:S01]  /*3990*/  @!P3 STG.E.U8 desc[UR38][R6.64+0x51], R67 ;  /* 0x000051430600b986 */ /* 0x0001e2000c101126 */
[----:B------:R-:W-:Y:S05]  /*39a0*/  @P5 BRA `(.L_x_119) ;  /* 0x00000000000c5947 */ /* 0x000fea0003800000 */
[----:B------:R-:W3:Y:S02]  /*39b0*/  LDG.E.U8 R96, desc[UR38][R8.64+0x58] ;  /* 0x0000582608607981 */ /* 0x000ee4000c1e1100 */
[----:B---3--:R-:W-:-:S05]  /*39c0*/  PRMT R13, R96, 0x8880, RZ ;  /* 0x00008880600d7816 */ /* 0x008fca00000000ff */
[----:B------:R-:W-:-:S07]  /*39d0*/  IMAD R14, R13, R88, RZ ;  /* 0x000000580d0e7224 */ /* 0x000fce00078e02ff */
.L_x_119:
[----:B------:R-:W-:Y:S05]  /*39e0*/  BSYNC B1 ;  /* 0x0000000000017941 */ /* 0x000fea0003800000 */
.L_x_118:
[----:B---3--:R-:W-:Y:S01]  /*39f0*/  @!P5 IMAD R13, R68, R19, R14 ;  /* 0x00000013440dd224 */ /* 0x008fe200078e020e */
[----:B------:R-:W-:Y:S04]  /*3a00*/  BSSY B1, `(.L_x_120) ;  /* 0x0000006000017945 */ /* 0x000fe80003800000 */
[----:B------:R3:W-:Y:S01]  /*3a10*/  @!P5 STG.E.U8 desc[UR38][R4.64+0x58], R13 ;  /* 0x0000580d0400d986 */ /* 0x0007e2000c101126 */
[----:B------:R-:W-:Y:S05]  /*3a20*/  @P2 BRA `(.L_x_121) ;  /* 0x00000000000c2947 */ /* 0x000fea0003800000 */
[----:B------:R-:W3:Y:S02]  /*3a30*/  LDG.E.U8 R96, desc[UR38][R8.64+0x59] ;  /* 0x0000592608607981 */ /* 0x000ee4000c1e1100 */
[----:B---3--:R-:W-:-:S05]  /*3a40*/  PRMT R13, R96, 0x8880, RZ ;  /* 0x00008880600d7816 */ /* 0x008fca00000000ff */
[----:B------:R-:W-:-:S07]  /*3a50*/  IMAD R14, R13, R88, RZ ;  /* 0x000000580d0e7224 */ /* 0x000fce00078e02ff */
.L_x_121:
[----:B------:R-:W-:Y:S05]  /*3a60*/  BSYNC B1 ;  /* 0x0000000000017941 */ /* 0x000fea0003800000 */
.L_x_120:
        /* <DEDUP_REMOVED lines=11> */
.L_x_123:
[----:B------:R-:W-:Y:S05]  /*3b20*/  BSYNC B1 ;  /* 0x0000000000017941 */ /* 0x000fea0003800000 */
.L_x_122:
[----:B---3--:R-:W-:Y:S01]  /*3b30*/  @!P4 IMAD R13, R70, R19, R14 ;  /* 0x00000013460dc224 */ /* 0x008fe200078e020e */
[----:B------:R-:W-:Y:S04]  /*3b40*/  BSSY B1, `(.L_x_124) ;  /* 0x0000006000017945 */ /* 0x000fe80003800000 */
[----:B------:R3:W-:Y:S01]  /*3b50*/  @!P4 STG.E.U8 desc[UR38][R6.64+0x58], R13 ;  /* 0x0000580d0600c986 */ /* 0x0007e2000c101126 */
[----:B------:R-:W-:Y:S05]  /*3b60*/  @P3 BRA `(.L_x_125) ;  /* 0x00000000000c3947 */ /* 0x000fea0003800000 */
[----:B------:R-:W3:Y:S02]  /*3b70*/  LDG.E.U8 R96, desc[UR38][R10.64+0x59] ;  /* 0x000059260a607981 */ /* 0x000ee4000c1e1100 */
[----:B---3--:R-:W-:-:S05]  /*3b80*/  PRMT R13, R96, 0x8880, RZ ;  /* 0x00008880600d7816 */ /* 0x008fca00000000ff */
[----:B------:R-:W-:-:S07]  /*3b90*/  IMAD R14, R13, R88, RZ ;  /* 0x000000580d0e7224 */ /* 0x000fce00078e02ff */
.L_x_125:
[----:B------:R-:W-:Y:S05]  /*3ba0*/  BSYNC B1 ;  /* 0x0000000000017941 */ /* 0x000fea0003800000 */
.L_x_124:
[----:B------:R-:W-:Y:S01]  /*3bb0*/  @!P3 IMAD R71, R71, R19, R14 ;  /* 0x000000134747b224 */ /* 0x000fe200078e020e */
[----:B------:R-:W-:Y:S04]  /*3bc0*/  BSSY B1, `(.L_x_126) ;  /* 0x0000006000017945 */ /* 0x000fe80003800000 */
[----:B------:R0:W-:Y:S01]  /*3bd0*/  @!P3 STG.E.U8 desc[UR38][R6.64+0x59], R71 ;  /* 0x000059470600b986 */ /* 0x0001e2000c101126 */
[----:B------:R-:W-:Y:S05]  /*3be0*/  @P5 BRA `(.L_x_127) ;  /* 0x00000000000c5947 */ /* 0x000fea0003800000 */
[----:B------:R-:W3:Y:S02]  /*3bf0*/  LDG.E.U8 R96, desc[UR38][R8.64+0x60] ;  /* 0x0000602608607981 */ /* 0x000ee4000c1e1100 */
[----:B---3--:R-:W-:-:S05]  /*3c00*/  PRMT R13, R96, 0x8880, RZ ;  /* 0x00008880600d7816 */ /* 0x008fca00000000ff */
[----:B------:R-:W-:-:S07]  /*3c10*/  IMAD R14, R13, R88, RZ ;  /* 0x000000580d0e7224 */ /* 0x000fce00078e02ff */
.L_x_127:
[----:B------:R-:W-:Y:S05]  /*3c20*/  BSYNC B1 ;  /* 0x0000000000017941 */ /* 0x000fea0003800000 */
.L_x_126:
[----:B---3--:R-:W-:Y:S01]  /*3c30*/  @!P5 IMAD R13, R72, R19, R14 ;  /* 0x00000013480dd224 */ /* 0x008fe200078e020e */
[----:B------:R-:W-:Y:S04]  /*3c40*/  BSSY B1, `(.L_x_128) ;  /* 0x0000006000017945 */ /* 0x000fe80003800000 */
[----:B------:R3:W-:Y:S01]  /*3c50*/  @!P5 STG.E.U8 desc[UR38][R4.64+0x60], R13 ;  /* 0x0000600d0400d986 */ /* 0x0007e2000c101126 */
[----:B------:R-:W-:Y:S05]  /*3c60*/  @P2 BRA `(.L_x_129) ;  /* 0x00000000000c2947 */ /* 0x000fea0003800000 */
[----:B------:R-:W3:Y:S02]  /*3c70*/  LDG.E.U8 R96, desc[UR38][R8.64+0x61] ;  /* 0x0000612608607981 */ /* 0x000ee4000c1e1100 */
[----:B---3--:R-:W-:-:S05]  /*3c80*/  PRMT R13, R96, 0x8880, RZ ;  /* 0x00008880600d7816 */ /* 0x008fca00000000ff */
[----:B------:R-:W-:-:S07]  /*3c90*/  IMAD R14, R13, R88, RZ ;  /* 0x000000580d0e7224 */ /* 0x000fce00078e02ff */
.L_x_129:
[----:B------:R-:W-:Y:S05]  /*3ca0*/  BSYNC B1 ;  /* 0x0000000000017941 */ /* 0x000fea0003800000 */
.L_x_128:
        /* <DEDUP_REMOVED lines=11> */
.L_x_131:
[----:B------:R-:W-:Y:S05]  /*3d60*/  BSYNC B1 ;  /* 0x0000000000017941 */ /* 0x000fea0003800000 */
.L_x_130:
[----:B---3--:R-:W-:Y:S01]  /*3d70*/  @!P4 IMAD R13, R74, R19, R14 ;  /* 0x000000134a0dc224 */ /* 0x008fe200078e020e */
[----:B------:R-:W-:Y:S04]  /*3d80*/  BSSY B1, `(.L_x_132) ;  /* 0x0000006000017945 */ /* 0x000fe80003800000 */
[----:B------:R3:W-:Y:S01]  /*3d90*/  @!P4 STG.E.U8 desc[UR38][R6.64+0x60], R13 ;  /* 0x0000600d0600c986 */ /* 0x0007e2000c101126 */
[----:B------:R-:W-:Y:S05]  /*3da0*/  @P3 BRA `(.L_x_133) ;  /* 0x00000000000c3947 */ /* 0x000fea0003800000 */
[----:B------:R-:W3:Y:S02]  /*3db0*/  LDG.E.U8 R96, desc[UR38][R10.64+0x61] ;  /* 0x000061260a607981 */ /* 0x000ee4000c1e1100 */
[----:B---3--:R-:W-:-:S05]  /*3dc0*/  PRMT R13, R96, 0x8880, RZ ;  /* 0x00008880600d7816 */ /* 0x008fca00000000ff */
[----:B------:R-:W-:-:S07]  /*3dd0*/  IMAD R14, R13, R88, RZ ;  /* 0x000000580d0e7224 */ /* 0x000fce00078e02ff */
.L_x_133:
[----:B------:R-:W-:Y:S05]  /*3de0*/  BSYNC B1 ;  /* 0x0000000000017941 */ /* 0x000fea0003800000 */
.L_x_132:
[----:B------:R-:W-:Y:S01]  /*3df0*/  @!P3 IMAD R75, R75, R19, R14 ;  /* 0x000000134b4bb224 */ /* 0x000fe200078e020e */
[----:B------:R-:W-:Y:S04]  /*3e00*/  BSSY B1, `(.L_x_134) ;  /* 0x0000006000017945 */ /* 0x000fe80003800000 */
[----:B------:R0:W-:Y:S01]  /*3e10*/  @!P3 STG.E.U8 desc[UR38][R6.64+0x61], R75 ;  /* 0x0000614b0600b986 */ /* 0x0001e2000c101126 */
[----:B------:R-:W-:Y:S05]  /*3e20*/  @P5 BRA `(.L_x_135) ;  /* 0x00000000000c5947 */ /* 0x000fea0003800000 */
[----:B------:R-:W3:Y:S02]  /*3e30*/  LDG.E.U8 R96, desc[UR38][R8.64+0x68] ;  /* 0x0000682608607981 */ /* 0x000ee4000c1e1100 */
[----:B---3--:R-:W-:-:S05]  /*3e40*/  PRMT R13, R96, 0x8880, RZ ;  /* 0x00008880600d7816 */ /* 0x008fca00000000ff */
[----:B------:R-:W-:-:S07]  /*3e50*/  IMAD R14, R13, R88, RZ ;  /* 0x000000580d0e7224 */ /* 0x000fce00078e02ff */
.L_x_135:
[----:B------:R-:W-:Y:S05]  /*3e60*/  BSYNC B1 ;  /* 0x0000000000017941 */ /* 0x000fea0003800000 */
.L_x_134:
[----:B---3--:R-:W-:Y:S01]  /*3e70*/  @!P5 IMAD R13, R76, R19, R14 ;  /* 0x000000134c0dd224 */ /* 0x008fe200078e020e */
[----:B------:R-:W-:Y:S04]  /*3e80*/  BSSY B1, `(.L_x_136) ;  /* 0x0000006000017945 */ /* 0x000fe80003800000 */
[----:B------:R3:W-:Y:S01]  /*3e90*/  @!P5 STG.E.U8 desc[UR38][R4.64+0x68], R13 ;  /* 0x0000680d0400d986 */ /* 0x0007e2000c101126 */
[----:B------:R-:W-:Y:S05]  /*3ea0*/  @P2 BRA `(.L_x_137) ;  /* 0x00000000000c2947 */ /* 0x000fea0003800000 */
[----:B------:R-:W3:Y:S02]  /*3eb0*/  LDG.E.U8 R96, desc[UR38][R8.64+0x69] ;  /* 0x0000692608607981 */ /* 0x000ee4000c1e1100 */
[----:B---3--:R-:W-:-:S05]  /*3ec0*/  PRMT R13, R96, 0x8880, RZ ;  /* 0x00008880600d7816 */ /* 0x008fca00000000ff */
[----:B------:R-:W-:-:S07]  /*3ed0*/  IMAD R14, R13, R88, RZ ;  /* 0x000000580d0e7224 */ /* 0x000fce00078e02ff */
.L_x_137:
[----:B------:R-:W-:Y:S05]  /*3ee0*/  BSYNC B1 ;  /* 0x0000000000017941 */ /* 0x000fea0003800000 */
.L_x_136:
        /* <DEDUP_REMOVED lines=11> */
.L_x_139:
[----:B------:R-:W-:Y:S05]  /*3fa0*/  BSYNC B1 ;  /* 0x0000000000017941 */ /* 0x000fea0003800000 */
.L_x_138:
[----:B---3--:R-:W-:Y:S01]  /*3fb0*/  @!P4 IMAD R13, R78, R19, R14 ;  /* 0x000000134e0dc224 */ /* 0x008fe200078e020e */
[----:B------:R-:W-:Y:S04]  /*3fc0*/  BSSY B1, `(.L_x_140) ;  /* 0x0000006000017945 */ /* 0x000fe80003800000 */
[----:B------:R3:W-:Y:S01]  /*3fd0*/  @!P4 STG.E.U8 desc[UR38][R6.64+0x68], R13 ;  /* 0x0000680d0600c986 */ /* 0x0007e2000c101126 */
[----:B------:R-:W-:Y:S05]  /*3fe0*/  @P3 BRA `(.L_x_141) ;  /* 0x00000000000c3947 */ /* 0x000fea0003800000 */
[----:B------:R-:W3:Y:S02]  /*3ff0*/  LDG.E.U8 R96, desc[UR38][R10.64+0x69] ;  /* 0x000069260a607981 */ /* 0x000ee4000c1e1100 */
[----:B---3--:R-:W-:-:S05]  /*4000*/  PRMT R13, R96, 0x8880, RZ ;  /* 0x00008880600d7816 */ /* 0x008fca00000000ff */
[----:B------:R-:W-:-:S07]  /*4010*/  IMAD R14, R13, R88, RZ ;  /* 0x000000580d0e7224 */ /* 0x000fce00078e02ff */
.L_x_141:
[----:B------:R-:W-:Y:S05]  /*4020*/  BSYNC B1 ;  /* 0x0000000000017941 */ /* 0x000fea0003800000 */
.L_x_140:
[----:B------:R-:W-:Y:S01]  /*4030*/  @!P3 IMAD R79, R79, R19, R14 ;  /* 0x000000134f4fb224 */ /* 0x000fe200078e020e */
[----:B------:R-:W-:Y:S04]  /*4040*/  BSSY B1, `(.L_x_142) ;  /* 0x0000006000017945 */ /* 0x000fe80003800000 */
[----:B------:R0:W-:Y:S01]  /*4050*/  @!P3 STG.E.U8 desc[UR38][R6.64+0x69], R79 ;  /* 0x0000694f0600b986 */ /* 0x0001e2000c101126 */
[----:B------:R-:W-:Y:S05]  /*4060*/  @P5 BRA `(.L_x_143) ;  /* 0x00000000000c5947 */ /* 0x000fea0003800000 */
[----:B------:R-:W3:Y:S02]  /*4070*/  LDG.E.U8 R96, desc[UR38][R8.64+0x70] ;  /* 0x0000702608607981 */ /* 0x000ee4000c1e1100 */
[----:B---3--:R-:W-:-:S05]  /*4080*/  PRMT R13, R96, 0x8880, RZ ;  /* 0x00008880600d7816 */ /* 0x008fca00000000ff */
[----:B------:R-:W-:-:S07]  /*4090*/  IMAD R14, R13, R88, RZ ;  /* 0x000000580d0e7224 */ /* 0x000fce00078e02ff */
.L_x_143:
[----:B------:R-:W-:Y:S05]  /*40a0*/  BSYNC B1 ;  /* 0x0000000000017941 */ /* 0x000fea0003800000 */
.L_x_142:
[----:B---3--:R-:W-:Y:S01]  /*40b0*/  @!P5 IMAD R13, R80, R19, R14 ;  /* 0x00000013500dd224 */ /* 0x008fe200078e020e */
[----:B------:R-:W-:Y:S04]  /*40c0*/  BSSY B1, `(.L_x_144) ;  /* 0x0000006000017945 */ /* 0x000fe80003800000 */
[----:B------:R3:W-:Y:S01]  /*40d0*/  @!P5 STG.E.U8 desc[UR38][R4.64+0x70], R13 ;  /* 0x0000700d0400d986 */ /* 0x0007e2000c101126 */
[----:B------:R-:W-:Y:S05]  /*40e0*/  @P2 BRA `(.L_x_145) ;  /* 0x00000000000c2947 */ /* 0x000fea0003800000 */
[----:B------:R-:W3:Y:S02]  /*40f0*/  LDG.E.U8 R96, desc[UR38][R8.64+0x71] ;  /* 0x0000712608607981 */ /* 0x000ee4000c1e1100 */
[----:B---3--:R-:W-:-:S05]  /*4100*/  PRMT R13, R96, 0x8880, RZ ;  /* 0x00008880600d7816 */ /* 0x008fca00000000ff */
[----:B------:R-:W-:-:S07]  /*4110*/  IMAD R14, R13, R88, RZ ;  /* 0x000000580d0e7224 */ /* 0x000fce00078e02ff */
.L_x_145:
[----:B------:R-:W-:Y:S05]  /*4120*/  BSYNC B1 ;  /* 0x0000000000017941 */ /* 0x000fea0003800000 */
.L_x_144:
[----:B------:R-:W-:Y:S01]  /*4130*/  ISETP.LT.OR P4, PT, R3, 0x71, !P0 ;  /* 0x000000710300780c */ /* 0x000fe20004781670 */
[----:B------:R-:W-:Y:S01]  /*4140*/  @!P2 IMAD R81, R81, R19, R14 ;  /* 0x000000135151a224 */ /* 0x000fe200078e020e */
[----:B------:R-:W-:Y:S01]  /*4150*/  BSSY B1, `(.L_x_146) ;  /* 0x000000a000017945 */ /* 0x000fe20003800000 */
[C---:B------:R-:W-:Y:S02]  /*4160*/  ISETP.LT.OR P3, PT, R3.reuse, 0x72, !P0 ;  /* 0x000000720300780c */ /* 0x040fe40004761670 */
        /* <DEDUP_REMOVED lines=8> */
.L_x_147:
[----:B------:R-:W-:Y:S05]  /*41f0*/  BSYNC B1 ;  /* 0x0000000000017941 */ /* 0x000fea0003800000 */
.L_x_146:
[----:B---3--:R-:W-:Y:S01]  /*4200*/  @!P4 IMAD R13, R82, R19, R14 ;  /* 0x00000013520dc224 */ /* 0x008fe200078e020e */
[----:B------:R-:W-:Y:S04]  /*4210*/  BSSY B1, `(.L_x_148) ;  /* 0x0000006000017945 */ /* 0x000fe80003800000 */
[----:B------:R3:W-:Y:S01]  /*4220*/  @!P4 STG.E.U8 desc[UR38][R6.64+0x70], R13 ;  /* 0x0000700d0600c986 */ /* 0x0007e2000c101126 */
[----:B------:R-:W-:Y:S05]  /*4230*/  @P3 BRA `(.L_x_149) ;  /* 0x00000000000c3947 */ /* 0x000fea0003800000 */
[----:B------:R-:W3:Y:S02]  /*4240*/  LDG.E.U8 R96, desc[UR38][R10.64+0x71] ;  /* 0x000071260a607981 */ /* 0x000ee4000c1e1100 */
[----:B---3--:R-:W-:-:S05]  /*4250*/  PRMT R13, R96, 0x8880, RZ ;  /* 0x00008880600d7816 */ /* 0x008fca00000000ff */
[----:B------:R-:W-:-:S07]  /*4260*/  IMAD R14, R13, R88, RZ ;  /* 0x000000580d0e7224 */ /* 0x000fce00078e02ff */
.L_x_149:
[----:B------:R-:W-:Y:S05]  /*4270*/  BSYNC B1 ;  /* 0x0000000000017941 */ /* 0x000fea0003800000 */
.L_x_148:
[----:B------:R-:W-:Y:S01]  /*4280*/  @!P3 IMAD R83, R83, R19, R14 ;  /* 0x000000135353b224 */ /* 0x000fe200078e020e */
[----:B------:R-:W-:Y:S04]  /*4290*/  BSSY B1, `(.L_x_150) ;  /* 0x0000006000017945 */ /* 0x000fe80003800000 */
[----:B------:R0:W-:Y:S01]  /*42a0*/  @!P3 STG.E.U8 desc[UR38][R6.64+0x71], R83 ;  /* 0x000071530600b986 */ /* 0x0001e2000c101126 */
[----:B------:R-:W-:Y:S05]  /*42b0*/  @P2 BRA `(.L_x_151) ;  /* 0x00000000000c2947 */ /* 0x000fea0003800000 */
[----:B------:R-:W3:Y:S02]  /*42c0*/  LDG.E.U8 R96, desc[UR38][R8.64+0x78] ;  /* 0x0000782608607981 */ /* 0x000ee4000c1e1100 */
[----:B---3--:R-:W-:-:S05]  /*42d0*/  PRMT R13, R96, 0x8880, RZ ;  /* 0x00008880600d7816 */ /* 0x008fca00000000ff */
[----:B------:R-:W-:-:S07]  /*42e0*/  IMAD R14, R13, R88, RZ ;  /* 0x000000580d0e7224 */ /* 0x000fce00078e02ff */
.L_x_151:
[----:B------:R-:W-:Y:S05]  /*42f0*/  BSYNC B1 ;  /* 0x0000000000017941 */ /* 0x000fea0003800000 */
.L_x_150:
[----:B---3--:R-:W-:Y:S01]  /*4300*/  @!P2 IMAD R13, R84, R19, R14 ;  /* 0x00000013540da224 */ /* 0x008fe200078e020e */
[----:B------:R-:W-:Y:S04]  /*4310*/  BSSY B1, `(.L_x_152) ;  /* 0x0000006000017945 */ /* 0x000fe80003800000 */
[----:B------:R3:W-:Y:S01]  /*4320*/  @!P2 STG.E.U8 desc[UR38][R4.64+0x78], R13 ;  /* 0x0000780d0400a986 */ /* 0x0007e2000c101126 */
[----:B------:R-:W-:Y:S05]  /*4330*/  @P1 BRA `(.L_x_153) ;  /* 0x00000000000c1947 */ /* 0x000fea0003800000 */
[----:B------:R-:W3:Y:S02]  /*4340*/  LDG.E.U8 R96, desc[UR38][R8.64+0x79] ;  /* 0x0000792608607981 */ /* 0x000ee4000c1e1100 */
[----:B---3--:R-:W-:-:S05]  /*4350*/  PRMT R13, R96, 0x8880, RZ ;  /* 0x00008880600d7816 */ /* 0x008fca00000000ff */
[----:B------:R-:W-:-:S07]  /*4360*/  IMAD R14, R13, R88, RZ ;  /* 0x000000580d0e7224 */ /* 0x000fce00078e02ff */
.L_x_153:
[----:B------:R-:W-:Y:S05]  /*4370*/  BSYNC B1 ;  /* 0x0000000000017941 */ /* 0x000fea0003800000 */
.L_x_152:
[----:B------:R-:W-:Y:S01]  /*4380*/  @!P1 IMAD R85, R85, R19, R14 ;  /* 0x0000001355559224 */ /* 0x000fe200078e020e */
[----:B------:R-:W-:Y:S04]  /*4390*/  BSSY B1, `(.L_x_154) ;  /* 0x0000006000017945 */ /* 0x000fe80003800000 */
[----:B------:R0:W-:Y:S01]  /*43a0*/  @!P1 STG.E.U8 desc[UR38][R4.64+0x79], R85 ;  /* 0x0000795504009986 */ /* 0x0001e2000c101126 */
[----:B------:R-:W-:Y:S05]  /*43b0*/  @P5 BRA `(.L_x_155) ;  /* 0x00000000000c5947 */ /* 0x000fea0003800000 */
[----:B------:R-:W0:Y:S02]  /*43c0*/  LDG.E.U8 R96, desc[UR38][R10.64+0x78] ;  /* 0x000078260a607981 */ /* 0x000e24000c1e1100 */
[----:B0123--:R-:W-:-:S05]  /*43d0*/  PRMT R5, R96, 0x8880, RZ ;  /* 0x0000888060057816 */ /* 0x00ffca00000000ff */
[----:B------:R-:W-:-:S07]  /*43e0*/  IMAD R14, R5, R88, RZ ;  /* 0x00000058050e7224 */ /* 0x000fce00078e02ff */
.L_x_155:
[----:B------:R-:W-:Y:S05]  /*43f0*/  BSYNC B1 ;  /* 0x0000000000017941 */ /* 0x000fea0003800000 */
.L_x_154:
[----:B0123--:R-:W-:Y:S01]  /*4400*/  @!P5 IMAD R5, R86, R19, R14 ;  /* 0x000000135605d224 */ /* 0x00ffe200078e020e */
[----:B------:R-:W-:Y:S01]  /*4410*/  ISETP.LT.OR P0, PT, R3, 0x7a, !P0 ;  /* 0x0000007a0300780c */ /* 0x000fe20004701670 */
[----:B------:R-:W-:Y:S03]  /*4420*/  BSSY B1, `(.L_x_156) ;  /* 0x0000006000017945 */ /* 0x000fe60003800000 */
[----:B------:R0:W-:Y:S09]  /*4430*/  @!P5 STG.E.U8 desc[UR38][R6.64+0x78], R5 ;  /* 0x000078050600d986 */ /* 0x0001f2000c101126 */
[----:B------:R-:W-:Y:S05]  /*4440*/  @P0 BRA `(.L_x_157) ;  /* 0x00000000000c0947 */ /* 0x000fea0003800000 */
[----:B------:R-:W2:Y:S02]  /*4450*/  LDG.E.U8 R96, desc[UR38][R10.64+0x79] ;  /* 0x000079260a607981 */ /* 0x000ea4000c1e1100 */
[----:B--2---:R-:W-:-:S05]  /*4460*/  PRMT R3, R96, 0x8880, RZ ;  /* 0x0000888060037816 */ /* 0x004fca00000000ff */
[----:B------:R-:W-:-:S07]  /*4470*/  IMAD R14, R3, R88, RZ ;  /* 0x00000058030e7224 */ /* 0x000fce00078e02ff */
.L_x_157:
[----:B------:R-:W-:Y:S05]  /*4480*/  BSYNC B1 ;  /* 0x0000000000017941 */ /* 0x000fea0003800000 */
.L_x_156:
[----:B------:R-:W-:Y:S01]  /*4490*/  IMAD R87, R87, R19, R14 ;  /* 0x0000001357577224 */ /* 0x000fe200078e020e */
[----:B------:R-:W-:Y:S06]  /*44a0*/  @P0 BRA `(.L_x_158) ;  /* 0x0000000c00100947 */ /* 0x000fec0003800000 */
[----:B------:R1:W-:Y:S01]  /*44b0*/  STG.E.U8 desc[UR38][R6.64+0x79], R87 ;  /* 0x0000795706007986 */ /* 0x0003e2000c101126 */
[----:B------:R-:W-:Y:S05]  /*44c0*/  BRA `(.L_x_158) ;  /* 0x0000000c00087947 */ /* 0x000fea0003800000 */
.L_x_29:
[C---:B------:R-:W-:Y:S02]  /*44d0*/  ISETP.GE.AND P1, PT, R102.reuse, 0x1, PT ;  /* 0x000000016600780c */ /* 0x040fe40003f26270 */
[----:B------:R-:W-:Y:S02]  /*44e0*/  ISETP.GE.AND P0, PT, R102, 0x9, PT ;  /* 0x000000096600780c */ /* 0x000fe40003f06270 */
[C---:B------:R-:W-:Y:S02]  /*44f0*/  ISETP.LT.OR P4, PT, R3.reuse, 0x1, !P1 ;  /* 0x000000010300780c */ /* 0x040fe40004f81670 */
[C---:B------:R-:W-:Y:S02]  /*4500*/  ISETP.LT.OR P3, PT, R3.reuse, 0x2, !P1 ;  /* 0x000000020300780c */ /* 0x040fe40004f61670 */
[C---:B------:R-:W-:Y:S02]  /*4510*/  ISETP.LT.OR P2, PT, R3.reuse, 0x1, !P0 ;  /* 0x000000010300780c */ /* 0x040fe40004741670 */
[----:B------:R-:W-:-:S07]  /*4520*/  ISETP.LT.OR P5, PT, R3, 0x2, !P0 ;  /* 0x000000020300780c */ /* 0x000fce00047a1670 */
[-C--:B------:R-:W-:Y:S02]  /*4530*/  @!P4 IMAD R9, R24, R19.reuse, RZ ;  /* 0x000000131809c224 */ /* 0x080fe400078e02ff */
[-C--:B------:R-:W-:Y:S02]  /*4540*/  @!P3 IMAD R25, R25, R19.reuse, RZ ;  /* 0x000000131919b224 */ /* 0x080fe400078e02ff */
[-C--:B------:R-:W-:Y:S01]  /*4550*/  @!P2 IMAD R11, R26, R19.reuse, RZ ;  /* 0x000000131a0ba224 */ /* 0x080fe200078e02ff */
[----:B------:R0:W-:Y:S01]  /*4560*/  @!P4 STG.E.U8 desc[UR38][R4.64], R9 ;  /* 0x000000090400c986 */ /* 0x0001e2000c101126 */
[----:B------:R-:W-:Y:S01]  /*4570*/  ISETP.LT.OR P4, PT, R3, 0x9, !P1 ;  /* 0x000000090300780c */ /* 0x000fe20004f81670 */
[----:B------:R-:W-:Y:S02]  /*4580*/  @!P5 IMAD R27, R27, R19, RZ ;  /* 0x000000131b1bd224 */ /* 0x000fe400078e02ff */
[----:B------:R-:W-:Y:S01]  /*4590*/  @!P3 STG.E.U8 desc[UR38][R4.64+0x1], R25 ;  /* 0x000001190400b986 */ /* 0x000fe2000c101126 */
[----:B------:R-:W-:-:S03]  /*45a0*/  ISETP.LT.OR P3, PT, R3, 0xa, !P1 ;  /* 0x0000000a0300780c */ /* 0x000fc60004f61670 */
[----:B------:R1:W-:Y:S01]  /*45b0*/  @!P2 STG.E.U8 desc[UR38][R6.64], R11 ;  /* 0x0000000b0600a986 */ /* 0x0003e2000c101126 */
[----:B------:R-:W-:-:S03]  /*45c0*/  ISETP.LT.OR P2, PT, R3, 0x9, !P0 ;  /* 0x000000090300780c */ /* 0x000fc60004741670 */
[----:B------:R-:W-:Y:S01]  /*45d0*/  @!P5 STG.E.U8 desc[UR38][R6.64+0x1], R27 ;  /* 0x0000011b0600d986 */ /* 0x000fe2000c101126 */
[----:B------:R-:W-:Y:S01]  /*45e0*/  ISETP.LT.OR P5, PT, R3, 0xa, !P0 ;  /* 0x0000000a0300780c */ /* 0x000fe200047a1670 */
[----:B------:R-:W-:-:S04]  /*45f0*/  @!P4 IMAD R13, R28, R19, RZ ;  /* 0x000000131c0dc224 */ /* 0x000fc800078e02ff */
[-C--:B------:R-:W-:Y:S01]  /*4600*/  @!P3 IMAD R29, R29, R19.reuse, RZ ;  /* 0x000000131d1db224 */ /* 0x080fe200078e02ff */
[----:B------:R-:W-:Y:S01]  /*4610*/  @!P4 STG.E.U8 desc[UR38][R4.64+0x8], R13 ;  /* 0x0000080d0400c986 */ /* 0x000fe2000c101126 */
[C---:B------:R-:W-:Y:S02]  /*4620*/  ISETP.LT.OR P4, PT, R3.reuse, 0x11, !P1 ;  /* 0x000000110300780c */ /* 0x040fe40004f81670 */
[-C--:B0-----:R-:W-:Y:S01]  /*4630*/  @!P2 IMAD R9, R30, R19.reuse, RZ ;  /* 0x000000131e09a224 */ /* 0x081fe200078e02ff */
[----:B------:R-:W-:Y:S01]  /*4640*/  @!P3 STG.E.U8 desc[UR38][R4.64+0x9], R29 ;  /* 0x0000091d0400b986 */ /* 0x000fe2000c101126 */
[----:B------:R-:W-:Y:S02]  /*4650*/  ISETP.LT.OR P3, PT, R3, 0x12, !P1 ;  /* 0x000000120300780c */ /* 0x000fe40004f61670 */
[----:B------:R-:W-:Y:S01]  /*4660*/  @!P5 IMAD R31, R31, R19, RZ ;  /* 0x000000131f1fd224 */ /* 0x000fe200078e02ff */
[----:B------:R0:W-:Y:S01]  /*4670*/  @!P2 STG.E.U8 desc[UR38][R6.64+0x8], R9 ;  /* 0x000008090600a986 */ /* 0x0001e2000c101126 */
[----:B------:R-:W-:-:S03]  /*4680*/  ISETP.LT.OR P2, PT, R3, 0x11, !P0 ;  /* 0x000000110300780c */ /* 0x000fc60004741670 */
[----:B------:R-:W-:Y:S01]  /*4690*/  @!P5 STG.E.U8 desc[UR38][R6.64+0x9], R31 ;  /* 0x0000091f0600d986 */ /* 0x000fe2000c101126 */
[----:B------:R-:W-:Y:S01]  /*46a0*/  ISETP.LT.OR P5, PT, R3, 0x12, !P0 ;  /* 0x000000120300780c */ /* 0x000fe200047a1670 */
[----:B-1----:R-:W-:-:S04]  /*46b0*/  @!P4 IMAD R11, R32, R19, RZ ;  /* 0x00000013200bc224 */ /* 0x002fc800078e02ff */
        /* <DEDUP_REMOVED lines=109> */
[----:B------:R1:W-:Y:S01]  /*4d90*/  @!P4 STG.E.U8 desc[UR38][R4.64+0x58], R13 ;  /* 0x0000580d0400c986 */ /* 0x0003e2000c101126 */
        /* <DEDUP_REMOVED lines=13> */
[-C--:B-1----:R-:W-:Y:S01]  /*4e70*/  @!P2 IMAD R13, R74, R19.reuse, RZ ;  /* 0x000000134a0da224 */ /* 0x082fe200078e02ff */
[----:B------:R-:W-:Y:S01]  /*4e80*/  @!P3 STG.E.U8 desc[UR38][R4.64+0x61], R73 ;  /* 0x000061490400b986 */ /* 0x000fe2000c101126 */
[----:B------:R-:W-:Y:S02]  /*4e90*/  ISETP.LT.OR P3, PT, R3, 0x6a, !P1 ;  /* 0x0000006a0300780c */ /* 0x000fe40004f61670 */
[----:B------:R-:W-:Y:S01]  /*4ea0*/  @!P5 IMAD R75, R75, R19, RZ ;  /* 0x000000134b4bd224 */ /* 0x000fe200078e02ff */
[----:B------:R1:W-:Y:S01]  /*4eb0*/  @!P2 STG.E.U8 desc[UR38][R6.64+0x60], R13 ;  /* 0x0000600d0600a986 */ /* 0x0003e2000c101126 */
[----:B------:R-:W-:-:S03]  /*4ec0*/  ISETP.LT.OR P2, PT, R3, 0x69, !P0 ;  /* 0x000000690300780c */ /* 0x000fc60004741670 */
[----:B------:R-:W-:Y:S01]  /*4ed0*/  @!P5 STG.E.U8 desc[UR38][R6.64+0x61], R75 ;  /* 0x0000614b0600d986 */ /* 0x000fe2000c101126 */
[----:B------:R-:W-:Y:S01]  /*4ee0*/  ISETP.LT.OR P5, PT, R3, 0x6a, !P0 ;  /* 0x0000006a0300780c */ /* 0x000fe200047a1670 */
[----:B0-----:R-:W-:-:S04]  /*4ef0*/  @!P4 IMAD R9, R76, R19, RZ ;  /* 0x000000134c09c224 */ /* 0x001fc800078e02ff */
[-C--:B------:R-:W-:Y:S01]  /*4f00*/  @!P3 IMAD R77, R77, R19.reuse, RZ ;  /* 0x000000134d4db224 */ /* 0x080fe200078e02ff */
[----:B------:R-:W-:Y:S01]  /*4f10*/  @!P4 STG.E.U8 desc[UR38][R4.64+0x68], R9 ;  /* 0x000068090400c986 */ /* 0x000fe2000c101126 */
[C---:B------:R-:W-:Y:S02]  /*4f20*/  ISETP.LT.OR P4, PT, R3.reuse, 0x72, !P1 ;  /* 0x000000720300780c */ /* 0x040fe40004f81670 */
[-C--:B--2---:R-:W-:Y:S01]  /*4f30*/  @!P2 IMAD R11, R78, R19.reuse, RZ ;  /* 0x000000134e0ba224 */ /* 0x084fe200078e02ff */
[----:B------:R-:W-:Y:S01]  /*4f40*/  @!P3 STG.E.U8 desc[UR38][R4.64+0x69], R77 ;  /* 0x0000694d0400b986 */ /* 0x000fe2000c101126 */
[----:B------:R-:W-:Y:S02]  /*4f50*/  ISETP.LT.OR P3, PT, R3, 0x71, !P1 ;  /* 0x000000710300780c */ /* 0x000fe40004f61670 */
[----:B------:R-:W-:Y:S01]  /*4f60*/  @!P5 IMAD R79, R79, R19, RZ ;  /* 0x000000134f4fd224 */ /* 0x000fe200078e02ff */
[----:B------:R0:W-:Y:S01]  /*4f70*/  @!P2 STG.E.U8 desc[UR38][R6.64+0x68], R11 ;  /* 0x0000680b0600a986 */ /* 0x0001e2000c101126 */
[----:B------:R-:W-:-:S03]  /*4f80*/  ISETP.LT.OR P2, PT, R3, 0x71, !P0 ;  /* 0x000000710300780c */ /* 0x000fc60004741670 */
[----:B------:R2:W-:Y:S01]  /*4f90*/  @!P5 STG.E.U8 desc[UR38][R6.64+0x69], R79 ;  /* 0x0000694f0600d986 */ /* 0x0005e2000c101126 */
[----:B------:R-:W-:Y:S01]  /*4fa0*/  ISETP.LT.OR P5, PT, R3, 0x79, !P0 ;  /* 0x000000790300780c */ /* 0x000fe200047a1670 */
[----:B------:R-:W-:-:S04]  /*4fb0*/  @!P4 IMAD R81, R81, R19, RZ ;  /* 0x000000135151c224 */ /* 0x000fc800078e02ff */
[-C--:B-1----:R-:W-:Y:S01]  /*4fc0*/  @!P3 IMAD R13, R80, R19.reuse, RZ ;  /* 0x00000013500db224 */ /* 0x082fe200078e02ff */
[----:B------:R2:W-:Y:S01]  /*4fd0*/  @!P4 STG.E.U8 desc[UR38][R4.64+0x71], R81 ;  /* 0x000071510400c986 */ /* 0x0005e2000c101126 */
[C---:B------:R-:W-:Y:S02]  /*4fe0*/  ISETP.LT.OR P4, PT, R3.reuse, 0x72, !P0 ;  /* 0x000000720300780c */ /* 0x040fe40004781670 */
[C---:B------:R-:W-:Y:S01]  /*4ff0*/  ISETP.LT.OR P0, PT, R3.reuse, 0x7a, !P0 ;  /* 0x0000007a0300780c */ /* 0x040fe20004701670 */
[----:B------:R2:W-:Y:S01]  /*5000*/  @!P3 STG.E.U8 desc[UR38][R4.64+0x70], R13 ;  /* 0x0000700d0400b986 */ /* 0x0005e2000c101126 */
[C---:B------:R-:W-:Y:S02]  /*5010*/  ISETP.LT.OR P3, PT, R3.reuse, 0x79, !P1 ;  /* 0x000000790300780c */ /* 0x040fe40004f61670 */
[----:B------:R-:W-:Y:S01]  /*5020*/  ISETP.LT.OR P1, PT, R3, 0x7a, !P1 ;  /* 0x0000007a0300780c */ /* 0x000fe20004f21670 */
[-C--:B------:R-:W-:Y:S02]  /*5030*/  @!P2 IMAD R3, R82, R19.reuse, RZ ;  /* 0x000000135203a224 */ /* 0x080fe400078e02ff */
[----:B0-----:R-:W-:-:S03]  /*5040*/  @!P5 IMAD R11, R86, R19, RZ ;  /* 0x00000013560bd224 */ /* 0x001fc600078e02ff */
[----:B------:R2:W-:Y:S01]  /*5050*/  @!P2 STG.E.U8 desc[UR38][R6.64+0x70], R3 ;  /* 0x000070030600a986 */ /* 0x0005e2000c101126 */
[-C--:B------:R-:W-:Y:S02]  /*5060*/  @!P4 IMAD R83, R83, R19.reuse, RZ ;  /* 0x000000135353c224 */ /* 0x080fe400078e02ff */
[-C--:B------:R-:W-:Y:S02]  /*5070*/  @!P0 IMAD R87, R87, R19.reuse, RZ ;  /* 0x0000001357578224 */ /* 0x080fe400078e02ff */
[-C--:B------:R-:W-:Y:S01]  /*5080*/  @!P3 IMAD R9, R84, R19.reuse, RZ ;  /* 0x000000135409b224 */ /* 0x080fe200078e02ff */
[----:B------:R2:W-:Y:S01]  /*5090*/  @!P4 STG.E.U8 desc[UR38][R6.64+0x71], R83 ;  /* 0x000071530600c986 */ /* 0x0005e2000c101126 */
[----:B------:R-:W-:-:S03]  /*50a0*/  @!P1 IMAD R85, R85, R19, RZ ;  /* 0x0000001355559224 */ /* 0x000fc600078e02ff */
[----:B------:R2:W-:Y:S04]  /*50b0*/  @!P3 STG.E.U8 desc[UR38][R4.64+0x78], R9 ;  /* 0x000078090400b986 */ /* 0x0005e8000c101126 */
[----:B------:R2:W-:Y:S04]  /*50c0*/  @!P1 STG.E.U8 desc[UR38][R4.64+0x79], R85 ;  /* 0x0000795504009986 */ /* 0x0005e8000c101126 */
[----:B------:R2:W-:Y:S04]  /*50d0*/  @!P5 STG.E.U8 desc[UR38][R6.64+0x78], R11 ;  /* 0x0000780b0600d986 */ /* 0x0005e8000c101126 */
[----:B------:R2:W-:Y:S02]  /*50e0*/  @!P0 STG.E.U8 desc[UR38][R6.64+0x79], R87 ;  /* 0x0000795706008986 */ /* 0x0005e4000c101126 */
.L_x_158:
[----:B------:R-:W-:Y:S05]  /*50f0*/  BSYNC B0 ;  /* 0x0000000000007941 */ /* 0x000fea0003800000 */
.L_x_28:
[----:B------:R-:W-:Y:S01]  /*5100*/  IADD3 R16, P0, R16, UR36, RZ ;  /* 0x0000002410107c10 */ /* 0x000fe2000ff1e0ff */
[----:B------:R-:W-:Y:S01]  /*5110*/  ULDC.64 UR4, c[0x0][0x650] ;  /* 0x0001940000047ab9 */ /* 0x000fe20000000a00 */
[----:B--2---:R-:W-:Y:S01]  /*5120*/  PRMT R3, RZ, 0x7610, R3 ;  /* 0x00007610ff037816 */ /* 0x004fe20000000003 */
[----:B------:R-:W-:Y:S01]  /*5130*/  IMAD.MOV.U32 R98, RZ, RZ, -0x1 ;  /* 0xffffffffff627424 */ /* 0x000fe200078e00ff */
[----:B------:R-:W-:Y:S01]  /*5140*/  IADD3.X R17, R17, UR42, RZ, P0, !PT ;  /* 0x0000002a11117c10 */ /* 0x000fe200087fe4ff */
[----:B------:R-:W-:Y:S01]  /*5150*/  IMAD.MOV.U32 R97, RZ, RZ, -0x1 ;  /* 0xffffffffff617424 */ /* 0x000fe200078e00ff */
[----:B------:R-:W-:-:S04]  /*5160*/  ISETP.GE.U32.AND P0, PT, R16, UR4, PT ;  /* 0x0000000410007c0c */ /* 0x000fc8000bf06070 */
[----:B------:R-:W-:-:S13]  /*5170*/  ISETP.GE.U32.AND.EX P0, PT, R17, UR5, PT, P0 ;  /* 0x0000000511007c0c */ /* 0x000fda000bf06100 */
[----:B------:R-:W-:Y:S05]  /*5180*/  @P0 BRA `(.L_x_159) ;  /* 0x00000004004c0947 */ /* 0x000fea0003800000 */
[----:B------:R-:W2:Y:S01]  /*5190*/  LDC.64 R10, c[0x0][0x628] ;  /* 0x00018a00ff0a7b82 */ /* 0x000ea20000000a00 */
[----:B------:R-:W3:Y:S01]  /*51a0*/  S2R R12, SR_CTAID.X ;  /* 0x00000000000c7919 */ /* 0x000ee20000002500 */
[----:B------:R-:W-:Y:S02]  /*51b0*/  IMAD.MOV.U32 R8, RZ, RZ, R16 ;  /* 0x000000ffff087224 */ /* 0x000fe400078e0010 */
[----:B------:R-:W-:Y:S01]  /*51c0*/  IMAD.MOV.U32 R9, RZ, RZ, R17 ;  /* 0x000000ffff097224 */ /* 0x000fe200078e0011 */
[----:B------:R-:W0:Y:S03]  /*51d0*/  S2R R20, SR_CTAID.Y ;  /* 0x0000000000147919 */ /* 0x000e260000002600 */
[----:B------:R-:W0:Y:S08]  /*51e0*/  LDC R0, c[0x0][0x630] ;  /* 0x00018c00ff007b82 */ /* 0x000e300000000800 */
[----:B------:R-:W0:Y:S01]  /*51f0*/  LDC.64 R14, c[0x0][0x620] ;  /* 0x00018800ff0e7b82 */ /* 0x000e220000000a00 */
[----:B--2---:R-:W-:-:S04]  /*5200*/  ISETP.NE.U32.AND P0, PT, R10, RZ, PT ;  /* 0x000000ff0a00720c */ /* 0x004fc80003f05070 */
[----:B------:R-:W-:-:S13]  /*5210*/  ISETP.NE.AND.EX P0, PT, R11, RZ, PT, P0 ;  /* 0x000000ff0b00720c */ /* 0x000fda0003f05300 */
[----:B0--3--:R-:W-:Y:S05]  /*5220*/  @!P0 BRA `(.L_x_160) ;  /* 0x0000000000288947 */ /* 0x009fea0003800000 */
[----:B------:R-:W0:Y:S02]  /*5230*/  LDC R3, c[0x0][0x634] ;  /* 0x00018d00ff037b82 */ /* 0x000e240000000800 */
[----:B0-----:R-:W-:-:S05]  /*5240*/  IADD3 R3, P0, R16, R3, RZ ;  /* 0x0000000310037210 */ /* 0x001fca0007f1e0ff */
[----:B------:R-:W-:-:S04]  /*5250*/  IMAD.X R13, RZ, RZ, R17, P0 ;  /* 0x000000ffff0d7224 */ /* 0x000fc800000e0611 */
[----:B------:R-:W-:-:S04]  /*5260*/  IMAD.WIDE.U32 R4, R13, R10, RZ ;  /* 0x0000000a0d047225 */ /* 0x000fc800078e00ff */
[----:B-1--4-:R-:W-:-:S04]  /*5270*/  IMAD.WIDE.U32 R6, P0, R3, R11, R4 ;  /* 0x0000000b03067225 */ /* 0x012fc80007800004 */
[----:B------:R-:W-:-:S04]  /*5280*/  IMAD.WIDE.U32 R4, R3, R10, RZ ;  /* 0x0000000a03047225 */ /* 0x000fc800078e00ff */
[----:B------:R-:W-:Y:S01]  /*5290*/  IMAD.X R9, RZ, RZ, RZ, P0 ;  /* 0x000000ffff097224 */ /* 0x000fe200000e06ff */
[----:B------:R-:W-:Y:S01]  /*52a0*/  IADD3 RZ, P0, R5, R6, RZ ;  /* 0x0000000605ff7210 */ /* 0x000fe20007f1e0ff */
[----:B------:R-:W-:-:S04]  /*52b0*/  IMAD.MOV.U32 R8, RZ, RZ, R7 ;  /* 0x000000ffff087224 */ /* 0x000fc800078e0007 */
[----:B------:R-:W-:-:S08]  /*52c0*/  IMAD.WIDE.U32.X R8, R13, R11, R8, P0 ;  /* 0x0000000b0d087225 */ /* 0x000fd000000e0408 */
.L_x_160:
[-CC-:B------:R-:W-:Y:S01]  /*52d0*/  SHF.R.U64 R97, R8, R0.reuse, R9.reuse ;  /* 0x0000000008617219 */ /* 0x180fe20000001209 */
[----:B----4-:R-:W0:Y:S01]  /*52e0*/  LDC.64 R26, c[0x0][0x640] ;  /* 0x00019000ff1a7b82 */ /* 0x010e220000000a00 */
[----:B------:R-:W-:Y:S01]  /*52f0*/  SHF.R.U32.HI R0, RZ, R0, R9 ;  /* 0x00000000ff007219 */ /* 0x000fe20000011609 */
[----:B------:R-:W-:Y:S01]  /*5300*/  ULDC UR4, c[0x0][0x150] ;  /* 0x0000540000047ab9 */ /* 0x000fe20000000800 */
[----:B------:R-:W-:Y:S02]  /*5310*/  IADD3 R3, P0, RZ, -R97, RZ ;  /* 0x80000061ff037210 */ /* 0x000fe40007f1e0ff */
[----:B-1----:R-:W-:-:S03]  /*5320*/  I2FP.F32.U32 R7, R12 ;  /* 0x0000000c00077245 */ /* 0x002fc60000201000 */
[----:B------:R-:W1:Y:S01]  /*5330*/  LDC R6, c[0x0][0x618] ;  /* 0x00018600ff067b82 */ /* 0x000e620000000800 */
[----:B------:R-:W-:Y:S02]  /*5340*/  IMAD.X R5, RZ, RZ, ~R0, P0 ;  /* 0x000000ffff057224 */ /* 0x000fe400000e0e00 */
[----:B------:R-:W-:Y:S01]  /*5350*/  FMUL R7, R7, UR4 ;  /* 0x0000000407077c20 */ /* 0x000fe20008400000 */
[----:B------:R-:W-:Y:S01]  /*5360*/  ULDC UR4, c[0x0][0x154] ;  /* 0x0000550000047ab9 */ /* 0x000fe20000000800 */
[-C--:B------:R-:W-:Y:S02]  /*5370*/  IMAD R0, R5, R14.reuse, RZ ;  /* 0x0000000e05007224 */ /* 0x080fe400078e02ff */
[C---:B------:R-:W-:Y:S01]  /*5380*/  IMAD.WIDE.U32 R4, R3.reuse, R14, R16 ;  /* 0x0000000e03047225 */ /* 0x040fe200078e0010 */
[----:B------:R-:W2:Y:S01]  /*5390*/  LDC R8, c[0x0][0x608] ;  /* 0x00018200ff087b82 */ /* 0x000ea20000000800 */
[----:B------:R-:W3:Y:S02]  /*53a0*/  F2I.U32.TRUNC.NTZ R7, R7 ;  /* 0x0000000700077305 */ /* 0x000ee4000020f000 */
[----:B------:R-:W-:Y:S01]  /*53b0*/  IMAD R3, R3, R15, R0 ;  /* 0x0000000f03037224 */ /* 0x000fe200078e0200 */
[----:B------:R-:W-:-:S03]  /*53c0*/  I2FP.F32.U32 R0, R20 ;  /* 0x0000001400007245 */ /* 0x000fc60000201000 */
[----:B------:R-:W-:Y:S01]  /*53d0*/  IMAD.IADD R3, R5, 0x1, R3 ;  /* 0x0000000105037824 */ /* 0x000fe200078e0203 */
[----:B------:R-:W4:Y:S01]  /*53e0*/  LDC R11, c[0x0][0x658] ;  /* 0x00019600ff0b7b82 */ /* 0x000f220000000800 */
[----:B0-----:R-:W-:-:S04]  /*53f0*/  ISETP.NE.U32.AND P0, PT, R26, RZ, PT ;  /* 0x000000ff1a00720c */ /* 0x001fc80003f05070 */
[----:B------:R-:W-:-:S03]  /*5400*/  ISETP.NE.AND.EX P0, PT, R27, RZ, PT, P0 ;  /* 0x000000ff1b00720c */ /* 0x000fc60003f05300 */
[----:B------:R-:W0:Y:S01]  /*5410*/  LDC R9, c[0x0][0x144] ;  /* 0x00005100ff097b82 */ /* 0x000e220000000800 */
[-C--:B-1----:R-:W-:Y:S01]  /*5420*/  SHF.R.U64 R10, R4, R6.reuse, R3 ;  /* 0x00000006040a7219 */ /* 0x082fe20000001203 */
[----:B---3--:R-:W-:Y:S01]  /*5430*/  IMAD.MOV R7, RZ, RZ, -R7 ;  /* 0x000000ffff077224 */ /* 0x008fe200078e0a07 */
[----:B------:R-:W-:Y:S01]  /*5440*/  SHF.R.U32.HI R3, RZ, R6, R3 ;  /* 0x00000006ff037219 */ /* 0x000fe20000011603 */
[----:B------:R-:W-:-:S04]  /*5450*/  FMUL R6, R0, UR4 ;  /* 0x0000000400067c20 */ /* 0x000fc80008400000 */
[----:B------:R-:W1:Y:S01]  /*5460*/  LDC R21, c[0x0][0x148] ;  /* 0x00005200ff157b82 */ /* 0x000e620000000800 */
[----:B------:R3:W0:Y:S01]  /*5470*/  F2I.U32.TRUNC.NTZ R14, R6 ;  /* 0x00000006000e7305 */ /* 0x000622000020f000 */
[-CC-:B--2---:R-:W-:Y:S02]  /*5480*/  SHF.R.U64 R13, R10, R8.reuse, R3.reuse ;  /* 0x000000080a0d7219 */ /* 0x184fe40000001203 */
[----:B------:R-:W-:-:S04]  /*5490*/  SHF.R.U32.HI R0, RZ, R8, R3 ;  /* 0x00000008ff007219 */ /* 0x000fc80000011603 */
[----:B------:R-:W2:Y:S01]  /*54a0*/  LDC R24, c[0x0][0x648] ;  /* 0x00019200ff187b82 */ /* 0x000ea20000000800 */
[-CC-:B----4-:R-:W-:Y:S02]  /*54b0*/  SHF.R.U64 R15, R13, R11.reuse, R0.reuse ;  /* 0x0000000b0d0f7219 */ /* 0x190fe40000001200 */
[----:B------:R-:W-:-:S03]  /*54c0*/  SHF.R.U32.HI R5, RZ, R11, R0 ;  /* 0x0000000bff057219 */ /* 0x000fc60000011600 */
[----:B------:R-:W-:Y:S02]  /*54d0*/  IMAD.MOV.U32 R4, RZ, RZ, R15 ;  /* 0x000000ffff047224 */ /* 0x000fe400078e000f */
[----:B------:R-:W4:Y:S01]  /*54e0*/  LDC R28, c[0x0][0x638] ;  /* 0x00018e00ff1c7b82 */ /* 0x000f220000000800 */
[----:B0-----:R-:W-:-:S07]  /*54f0*/  IMAD R25, R9, R7, R12 ;  /* 0x0000000709197224 */ /* 0x001fce00078e020c */
[----:B------:R-:W0:Y:S08]  /*5500*/  LDC R29, c[0x0][0x610] ;  /* 0x00018400ff1d7b82 */ /* 0x000e300000000800 */
[----:B------:R-:W0:Y:S01]  /*5510*/  LDC R30, c[0x0][0x600] ;  /* 0x00018000ff1e7b82 */ /* 0x000e220000000800 */
[----:B-123--:R-:W-:Y:S05]  /*5520*/  @!P0 BRA `(.L_x_161) ;  /* 0x0000000000288947 */ /* 0x00efea0003800000 */
        /* <DEDUP_REMOVED lines=10> */
.L_x_161:
[----:B------:R-:W-:Y:S01]  /*55d0*/  ISETP.NE.AND P0, PT, R2, 0x1, PT ;  /* 0x000000010200780c */ /* 0x000fe20003f05270 */
[----:B------:R-:W-:Y:S01]  /*55e0*/  IMAD.MOV R14, RZ, RZ, -R14 ;  /* 0x000000ffff0e7224 */ /* 0x000fe200078e0a0e */
[----:B------:R-:W-:Y:S02]  /*55f0*/  SHF.R.U64 R0, R4, R24, R5 ;  /* 0x0000001804007219 */ /* 0x000fe40000001205 */
[----:B------:R-:W-:Y:S02]  /*5600*/  LOP3.LUT R3, R13, R94, RZ, 0xc0, !PT ;  /* 0x0000005e0d037212 */ /* 0x000fe400078ec0ff */
[----:B------:R-:W-:Y:S01]  /*5610*/  LOP3.LUT R10, R10, R93, RZ, 0xc0, !PT ;  /* 0x0000005d0a0a7212 */ /* 0x000fe200078ec0ff */
[----:B------:R-:W-:Y:S02]  /*5620*/  IMAD.MOV R4, RZ, RZ, -R0 ;  /* 0x000000ffff047224 */ /* 0x000fe400078e0a00 */
[----:B------:R-:W-:Y:S02]  /*5630*/  IMAD R0, R90, R0, R3 ;  /* 0x000000005a007224 */ /* 0x000fe400078e0203 */
[----:B----4-:R-:W-:-:S02]  /*5640*/  IMAD R3, R4, R28, R15 ;  /* 0x0000001c04037224 */ /* 0x010fc400078e020f */
[----:B------:R-:W-:Y:S02]  /*5650*/  @P0 IMAD R25, R21, R14, R20 ;  /* 0x0000000e15190224 */ /* 0x000fe400078e0214 */
[----:B0-----:R-:W-:Y:S02]  /*5660*/  IMAD R5, R3, R30, R10 ;  /* 0x0000001e03057224 */ /* 0x001fe400078e020a */
[----:B------:R-:W-:Y:S02]  /*5670*/  IMAD R0, R0, R29, R25 ;  /* 0x0000001d00007224 */ /* 0x000fe400078e0219 */
[----:B------:R-:W-:-:S03]  /*5680*/  IMAD.MOV.U32 R4, RZ, RZ, 0x1 ;  /* 0x00000001ff047424 */ /* 0x000fc600078e00ff */
[----:B------:R-:W-:Y:S02]  /*5690*/  SEL R98, R5, R0, !P0 ;  /* 0x0000000005627207 */ /* 0x000fe40004000000 */
[----:B------:R-:W-:Y:S02]  /*56a0*/  PRMT R3, R4, 0x7610, R3 ;  /* 0x0000761004037816 */ /* 0x000fe40000000003 */
[----:B------:R-:W-:-:S07]  /*56b0*/  SEL R0, R0, R5, !P0 ;  /* 0x0000000500007207 */ /* 0x000fce0004000000 */
.L_x_159:
[----:B------:R-:W-:Y:S01]  /*56c0*/  LOP3.LUT P0, RZ, R3, 0xff, RZ, 0xc0, !PT ;  /* 0x000000ff03ff7812 */ /* 0x000fe2000780c0ff */
[----:B------:R-:W-:Y:S01]  /*56d0*/  UIMAD.WIDE.U32 UR4, UR41, -0x33333333, URZ ;  /* 0xcccccccd290478a5 */ /* 0x000fe2000f8e003f */
[----:B------:R-:W-:-:S03]  /*56e0*/  IMAD.MOV.U32 R99, RZ, RZ, R0 ;  /* 0x000000ffff637224 */ /* 0x000fc600078e0000 */
[----:B------:R-:W-:-:S04]  /*56f0*/  USHF.R.U32.HI UR4, URZ, 0x2, UR5 ;  /* 0x000000023f047899 */ /* 0x000fc80008011605 */
[----:B------:R-:W-:-:S04]  /*5700*/  UIMAD UR41, UR4, -0x5, UR41 ;  /* 0xfffffffb042978a4 */ /* 0x000fc8000f8e0229 */
[----:B------:R-:W-:Y:S08]  /*5710*/  @P0 BRA `(.L_x_162) ;  /* 0xffffffb800a00947 */ /* 0x000ff0000383ffff */
[----:B------:R-:W-:Y:S05]  /*5720*/  EXIT ;  /* 0x000000000000794d */ /* 0x000fea0003800000 */
.L_x_3:
        /* <DEDUP_REMOVED lines=26> */
.L_x_164:
[--C-:B------:R-:W-:Y:S01]  /*58d0*/  SHF.R.U64 R14, R12, R20, R13.reuse ;  /* 0x000000140c0e7219 */ /* 0x100fe2000000120d */
[----:B------:R-:W0:Y:S01]  /*58e0*/  LDC R24, c[0x0][0x618] ;  /* 0x00018600ff187b82 */ /* 0x000e220000000800 */
[----:B------:R-:W-:Y:S01]  /*58f0*/  I2FP.F32.U32 R8, R6 ;  /* 0x0000000600087245 */ /* 0x000fe20000201000 */
[----:B------:R-:W-:Y:S01]  /*5900*/  ULDC UR4, c[0x0][0x150] ;  /* 0x0000540000047ab9 */ /* 0x000fe20000000800 */
[----:B------:R-:W-:Y:S02]  /*5910*/  SHF.R.U32.HI R7, RZ, R20, R13 ;  /* 0x00000014ff077219 */ /* 0x000fe4000001160d */
[----:B------:R-:W-:Y:S01]  /*5920*/  IADD3 R11, P0, RZ, -R14, RZ ;  /* 0x8000000eff0b7210 */ /* 0x000fe20007f1e0ff */
[----:B------:R-:W-:Y:S01]  /*5930*/  FMUL R13, R8, UR4 ;  /* 0x00000004080d7c20 */ /* 0x000fe20008400000 */
[----:B------:R-:W-:Y:S01]  /*5940*/  ULDC UR4, c[0x0][0x154] ;  /* 0x0000550000047ab9 */ /* 0x000fe20000000800 */
[----:B------:R-:W1:Y:S02]  /*5950*/  LDC.64 R26, c[0x0][0x640] ;  /* 0x00019000ff1a7b82 */ /* 0x000e640000000a00 */
[----:B------:R-:W-:-:S02]  /*5960*/  IMAD.X R7, RZ, RZ, ~R7, P0 ;  /* 0x000000ffff077224 */ /* 0x000fc400000e0e07 */
[----:B------:R-:W2:Y:S01]  /*5970*/  F2I.U32.TRUNC.NTZ R13, R13 ;  /* 0x0000000d000d7305 */ /* 0x000ea2000020f000 */
[----:B------:R-:W-:-:S03]  /*5980*/  IMAD.WIDE.U32 R8, R11, R22, R16 ;  /* 0x000000160b087225 */ /* 0x000fc600078e0010 */
[----:B------:R-:W3:Y:S01]  /*5990*/  LDC R15, c[0x0][0x144] ;  /* 0x00005100ff0f7b82 */ /* 0x000ee20000000800 */
[----:B------:R-:W-:-:S04]  /*59a0*/  IMAD R10, R7, R22, RZ ;  /* 0x00000016070a7224 */ /* 0x000fc800078e02ff */
[----:B------:R-:W-:Y:S02]  /*59b0*/  IMAD R7, R11, R23, R10 ;  /* 0x000000170b077224 */ /* 0x000fe400078e020a */
[----:B------:R-:W-:Y:S01]  /*59c0*/  IMAD.MOV.U32 R10, RZ, RZ, -0x1 ;  /* 0xffffffffff0a7424 */ /* 0x000fe200078e00ff */
[----:B------:R-:W4:Y:S01]  /*59d0*/  LDC R20, c[0x0][0x608] ;  /* 0x00018200ff147b82 */ /* 0x000f220000000800 */
[----:B------:R-:W-:Y:S01]  /*59e0*/  IMAD.IADD R7, R9, 0x1, R7 ;  /* 0x0000000109077824 */ /* 0x000fe200078e0207 */
[----:B------:R-:W-:-:S04]  /*59f0*/  I2FP.F32.U32 R9, R5 ;  /* 0x0000000500097245 */ /* 0x000fc80000201000 */
[-C--:B0-----:R-:W-:Y:S01]  /*5a00*/  SHF.R.U64 R12, R8, R24.reuse, R7 ;  /* 0x00000018080c7219 */ /* 0x081fe20000001207 */
[----:B--2---:R-:W-:Y:S01]  /*5a10*/  IMAD.MOV R8, RZ, RZ, -R13 ;  /* 0x000000ffff087224 */ /* 0x004fe200078e0a0d */
[----:B------:R-:W0:Y:S01]  /*5a20*/  LDC R11, c[0x0][0x658] ;  /* 0x00019600ff0b7b82 */ /* 0x000e220000000800 */
[----:B-1----:R-:W-:Y:S01]  /*5a30*/  ISETP.NE.U32.AND P0, PT, R26, RZ, PT ;  /* 0x000000ff1a00720c */ /* 0x002fe20003f05070 */
[----:B------:R-:W-:Y:S01]  /*5a40*/  FMUL R9, R9, UR4 ;  /* 0x0000000409097c20 */ /* 0x000fe20008400000 */
[----:B------:R-:W-:Y:S02]  /*5a50*/  SHF.R.U32.HI R7, RZ, R24, R7 ;  /* 0x00000018ff077219 */ /* 0x000fe40000011607 */
[----:B------:R-:W-:-:S03]  /*5a60*/  ISETP.NE.AND.EX P0, PT, R27, RZ, PT, P0 ;  /* 0x000000ff1b00720c */ /* 0x000fc60003f05300 */
[----:B------:R-:W1:Y:S01]  /*5a70*/  LDC R22, c[0x0][0x148] ;  /* 0x00005200ff167b82 */ /* 0x000e620000000800 */
[----:B---3--:R-:W-:Y:S02]  /*5a80*/  IMAD R23, R15, R8, R6 ;  /* 0x000000080f177224 */ /* 0x008fe400078e0206 */
[----:B------:R-:W-:-:S05]  /*5a90*/  IMAD.MOV.U32 R8, RZ, RZ, 0x1 ;  /* 0x00000001ff087424 */ /* 0x000fca00078e00ff */
[----:B------:R-:W2:Y:S01]  /*5aa0*/  LDC R21, c[0x0][0x600] ;  /* 0x00018000ff157b82 */ /* 0x000ea20000000800 */
[-CC-:B----4-:R-:W-:Y:S02]  /*5ab0*/  SHF.R.U64 R15, R12, R20.reuse, R7.reuse ;  /* 0x000000140c0f7219 */ /* 0x190fe40000001207 */
[----:B------:R-:W-:Y:S02]  /*5ac0*/  SHF.R.U32.HI R6, RZ, R20, R7 ;  /* 0x00000014ff067219 */ /* 0x000fe40000011607 */
[----:B------:R3:W4:Y:S03]  /*5ad0*/  F2I.U32.TRUNC.NTZ R20, R9 ;  /* 0x0000000900147305 */ /* 0x000726000020f000 */
[----:B------:R-:W1:Y:S01]  /*5ae0*/  LDC R25, c[0x0][0x648] ;  /* 0x00019200ff197b82 */ /* 0x000e620000000800 */
[-C--:B0-----:R-:W-:Y:S02]  /*5af0*/  SHF.R.U64 R19, R15, R11.reuse, R6 ;  /* 0x0000000b0f137219 */ /* 0x081fe40000001206 */
[----:B------:R-:W-:-:S02]  /*5b00*/  SHF.L.U32 R10, R10, R11, RZ ;  /* 0x0000000b0a0a7219 */ /* 0x000fc400000006ff */
[-C--:B------:R-:W-:Y:S01]  /*5b10*/  SHF.R.U32.HI R7, RZ, R11.reuse, R6 ;  /* 0x0000000bff077219 */ /* 0x080fe20000011606 */
[----:B------:R-:W-:Y:S01]  /*5b20*/  IMAD.MOV.U32 R6, RZ, RZ, R19 ;  /* 0x000000ffff067224 */ /* 0x000fe200078e0013 */
[----:B------:R-:W-:Y:S01]  /*5b30*/  SHF.L.U32 R24, R8, R11, RZ ;  /* 0x0000000b08187219 */ /* 0x000fe200000006ff */
[----:B------:R-:W0:Y:S01]  /*5b40*/  LDC R28, c[0x0][0x638] ;  /* 0x00018e00ff1c7b82 */ /* 0x000e220000000800 */
[----:B------:R-:W-:-:S07]  /*5b50*/  LOP3.LUT R30, RZ, R10, RZ, 0x33, !PT ;  /* 0x0000000aff1e7212 */ /* 0x000fce00078e33ff */
[----:B------:R-:W0:Y:S01]  /*5b60*/  LDC R29, c[0x0][0x610] ;  /* 0x00018400ff1d7b82 */ /* 0x000e220000000800 */
[----:B---34-:R-:W-:Y:S05]  /*5b70*/  @!P0 BRA `(.L_x_165) ;  /* 0x0000000000288947 */ /* 0x018fea0003800000 */
[----:B------:R-:W3:Y:S02]  /*5b80*/  LDC R6, c[0x0][0x64c] ;  /* 0x00019300ff067b82 */ /* 0x000ee40000000800 */
[----:B---3--:R-:W-:-:S05]  /*5b90*/  IADD3 R11, P0, R19, R6, RZ ;  /* 0x00000006130b7210 */ /* 0x008fca0007f1e0ff */
        /* <DEDUP_REMOVED lines=8> */
.L_x_165:
[----:B------:R-:W-:Y:S01]  /*5c20*/  ISETP.NE.AND P0, PT, R2, 0x1, PT ;  /* 0x000000010200780c */ /* 0x000fe20003f05270 */
[----:B--2---:R-:W-:Y:S01]  /*5c30*/  VIADD R9, R21, 0xffffffff ;  /* 0xffffffff15097836 */ /* 0x004fe20000000000 */
[----:B-1----:R-:W-:Y:S01]  /*5c40*/  SHF.R.U64 R7, R6, R25, R7 ;  /* 0x0000001906077219 */ /* 0x002fe20000001207 */
[----:B------:R-:W-:Y:S01]  /*5c50*/  IMAD.MOV R20, RZ, RZ, -R20 ;  /* 0x000000ffff147224 */ /* 0x000fe200078e0a14 */
[----:B------:R-:W-:Y:S02]  /*5c60*/  LOP3.LUT R6, R15, R30, RZ, 0xc0, !PT ;  /* 0x0000001e0f067212 */ /* 0x000fe400078ec0ff */
[----:B------:R-:W-:Y:S01]  /*5c70*/  LOP3.LUT R12, R12, R9, RZ, 0xc0, !PT ;  /* 0x000000090c0c7212 */ /* 0x000fe200078ec0ff */
[----:B------:R-:W-:Y:S02]  /*5c80*/  IMAD.MOV R8, RZ, RZ, -R7 ;  /* 0x000000ffff087224 */ /* 0x000fe400078e0a07 */
[----:B------:R-:W-:Y:S02]  /*5c90*/  IMAD R6, R24, R7, R6 ;  /* 0x0000000718067224 */ /* 0x000fe400078e0206 */
[----:B------:R-:W-:-:S02]  /*5ca0*/  IMAD.MOV.U32 R9, RZ, RZ, 0x1 ;  /* 0x00000001ff097424 */ /* 0x000fc400078e00ff */
[----:B------:R-:W-:Y:S02]  /*5cb0*/  @P0 IMAD R23, R22, R20, R5 ;  /* 0x0000001416170224 */ /* 0x000fe400078e0205 */
[----:B0-----:R-:W-:Y:S02]  /*5cc0*/  IMAD R5, R8, R28, R19 ;  /* 0x0000001c08057224 */ /* 0x001fe400078e0213 */
[----:B------:R-:W-:Y:S02]  /*5cd0*/  IMAD R19, R6, R29, R23 ;  /* 0x0000001d06137224 */ /* 0x000fe400078e0217 */
[----:B------:R-:W-:Y:S02]  /*5ce0*/  IMAD R6, R5, R21, R12 ;  /* 0x0000001505067224 */ /* 0x000fe400078e020c */
[----:B------:R-:W-:-:S03]  /*5cf0*/  IMAD.MOV.U32 R8, RZ, RZ, R14 ;  /* 0x000000ffff087224 */ /* 0x000fc600078e000e */
[----:B------:R-:W-:Y:S02]  /*5d00*/  SEL R20, R6, R19, !P0 ;  /* 0x0000001306147207 */ /* 0x000fe40004000000 */
[----:B------:R-:W-:-:S07]  /*5d10*/  SEL R19, R19, R6, !P0 ;  /* 0x0000000613137207 */ /* 0x000fce0004000000 */
.L_x_163:
[----:B------:R-:W-:-:S08]  /*5d20*/  NOP ;  /* 0x0000000000007918 */ /* 0x000fd00000000000 */
[----:B------:R-:W0:-:S00]  /*5d30*/  USETMAXREG.DEALLOC.CTAPOOL 0x28 ;  /* 0x00000028000079c8 */ /* 0x000e0000080e0500 */
[----:B0-----:R-:W-:-:S13]  /*5d40*/  ISETP.NE.AND P0, PT, R0, RZ, PT ;  /* 0x000000ff0000720c */ /* 0x001fda0003f05270 */
[----:B------:R-:W-:Y:S05]  /*5d50*/  @P0 EXIT ;  /* 0x000000000000094d */ /* 0x000fea0003800000 */
[----:B------:R-:W-:Y:S01]  /*5d60*/  LOP3.LUT P0, RZ, R9, 0xff, RZ, 0xc0, !PT ;  /* 0x000000ff09ff7812 */ /* 0x000fe2000780c0ff */
[----:B------:R-:W-:Y:S02]  /*5d70*/  IMAD.MOV.U32 R0, RZ, RZ, 0x1 ;  /* 0x00000001ff007424 */ /* 0x000fe400078e00ff */
[----:B------:R-:W-:-:S10]  /*5d80*/  IMAD.MOV.U32 R12, RZ, RZ, RZ ;  /* 0x000000ffff0c7224 */ /* 0x000fd400078e00ff */
[----:B------:R-:W-:Y:S05]  /*5d90*/  @!P0 BRA `(.L_x_166) ;  /* 0x0000000c000c8947 */ /* 0x000fea0003800000 */
[----:B------:R-:W0:Y:S01]  /*5da0*/  LDC R0, c[0x0][0x28c] ;  /* 0x0000a300ff007b82 */ /* 0x000e220000000800 */
[----:B------:R-:W-:Y:S01]  /*5db0*/  LOP3.LUT P0, RZ, R3, 0x1f, RZ, 0xc0, !PT ;  /* 0x0000001f03ff7812 */ /* 0x000fe2000780c0ff */
[----:B------:R-:W-:Y:S01]  /*5dc0*/  ULDC UR5, c[0x0][0x658] ;  /* 0x0001960000057ab9 */ /* 0x000fe20000000800 */
[----:B------:R-:W-:Y:S01]  /*5dd0*/  UMOV UR6, 0xffffffff ;  /* 0xffffffff00067882 */ /* 0x000fe20000000000 */
[----:B------:R-:W-:Y:S01]  /*5de0*/  BSSY B0, `(.L_x_166) ;  /* 0x00000be000007945 */ /* 0x000fe20003800000 */
[----:B------:R-:W-:Y:S01]  /*5df0*/  USHF.L.U32 UR6, UR6, UR5, URZ ;  /* 0x0000000506067299 */ /* 0x000fe2000800063f */
[C---:B------:R-:W-:Y:S01]  /*5e00*/  ISETP.NE.AND P2, PT, R4.reuse, RZ, PT ;  /* 0x000000ff0400720c */ /* 0x040fe20003f45270 */
[----:B------:R-:W-:Y:S01]  /*5e10*/  IMAD.MOV.U32 R13, RZ, RZ, 0x1 ;  /* 0x00000001ff0d7424 */ /* 0x000fe200078e00ff */
[----:B------:R-:W-:Y:S01]  /*5e20*/  ISETP.NE.OR P0, PT, R4, RZ, !P0 ;  /* 0x000000ff0400720c */ /* 0x000fe20004705670 */
[----:B------:R-:W-:Y:S01]  /*5e30*/  IMAD.MOV.U32 R12, RZ, RZ, RZ ;  /* 0x000000ffff0c7224 */ /* 0x000fe200078e00ff */
[----:B------:R-:W-:Y:S01]  /*5e40*/  LOP3.LUT R11, R18, 0x2, RZ, 0xfc, !PT ;  /* 0x00000002120b7812 */ /* 0x000fe200078efcff */
[----:B------:R-:W-:Y:S01]  /*5e50*/  ULDC UR4, c[0x0][0x600] ;  /* 0x0001800000047ab9 */ /* 0x000fe20000000800 */
[----:B------:R-:W-:Y:S01]  /*5e60*/  UMOV UR7, 0x1 ;  /* 0x0000000100077882 */ /* 0x000fe20000000000 */
[----:B------:R-:W-:-:S02]  /*5e70*/  UIADD3 UR15, UR4, -0x1, URZ ;  /* 0xffffffff040f7890 */ /* 0x000fc4000fffe03f */
[----:B------:R-:W-:Y:S02]  /*5e80*/  USHF.L.U32 UR17, UR7, UR5, URZ ;  /* 0x0000000507117299 */ /* 0x000fe4000800063f */
[----:B------:R-:W-:Y:S01]  /*5e90*/  ULOP3.LUT UR16, URZ, UR6, URZ, 0x33, !UPT ;  /* 0x000000063f107292 */ /* 0x000fe2000f8e333f */
[----:B------:R-:W-:Y:S01]  /*5ea0*/  ULDC.64 UR20, c[0x0][0x198] ;  /* 0x0000660000147ab9 */ /* 0x000fe20000000a00 */
[----:B0-----:R-:W-:-:S05]  /*5eb0*/  VIADD R0, R0, 0x7f ;  /* 0x0000007f00007836 */ /* 0x001fca0000000000 */
[----:B------:R-:W-:-:S04]  /*5ec0*/  SHF.R.S32.HI R3, RZ, 0x1f, R0 ;  /* 0x0000001fff037819 */ /* 0x000fc80000011400 */
[----:B------:R-:W-:Y:S01]  /*5ed0*/  LEA.HI R3, R3, R0, RZ, 0x7 ;  /* 0x0000000003037211 */ /* 0x000fe200078f38ff */
[----:B------:R-:W-:-:S03]  /*5ee0*/  IMAD.MOV.U32 R0, RZ, RZ, 0x1 ;  /* 0x00000001ff007424 */ /* 0x000fc600078e00ff */
[----:B------:R-:W-:-:S05]  /*5ef0*/  SHF.R.S32.HI R3, RZ, 0x7, R3 ;  /* 0x00000007ff037819 */ /* 0x000fca0000011403 */
[----:B------:R-:W-:-:S07]  /*5f00*/  VIADD R10, R3, 0x1 ;  /* 0x00000001030a7836 */ /* 0x000fce0000000000 */
.L_x_178:
[----:B------:R-:W-:-:S03]  /*5f10*/  UMOV UR4, 0xffffffff ;  /* 0xffffffff00047882 */ /* 0x000fc60000000000 */
[----:B------:R-:W-:Y:S05]  /*5f20*/  BRA.DIV UR4, `(.L_x_167) ;  /* 0x0000000e04b47947 */ /* 0x000fea000b800000 */
[----:B------:R-:W-:-:S13]  /*5f30*/  ELECT P6, URZ, PT ;  /* 0x00000000003f782f */ /* 0x000fda00038c0000 */
.L_x_190:
[----:B------:R-:W0:Y:S01]  /*5f40*/  LDC R4, c[0x0][0x28c] ;  /* 0x0000a300ff047b82 */ /* 0x000e220000000800 */
[----:B------:R-:W-:Y:S01]  /*5f50*/  BSSY B1, `(.L_x_168) ;  /* 0x0000035000017945 */ /* 0x000fe20003800000 */
[----:B0-----:R-:W-:-:S13]  /*5f60*/  ISETP.LT.OR P6, PT, R4, 0x1, !P6 ;  /* 0x000000010400780c */ /* 0x001fda00077c1670 */
[----:B------:R-:W-:Y:S05]  /*5f70*/  @P6 BRA `(.L_x_169) ;  /* 0x0000000000c86947 */ /* 0x000fea0003800000 */
[----:B------:R-:W-:Y:S02]  /*5f80*/  IMAD.SHL.U32 R20, R20, 0x80, RZ ;  /* 0x0000008014147824 */ /* 0x000fe400078e00ff */
[----:B------:R-:W-:Y:S02]  /*5f90*/  IMAD.SHL.U32 R19, R19, 0x80, RZ ;  /* 0x0000008013137824 */ /* 0x000fe400078e00ff */
[----:B------:R-:W-:Y:S02]  /*5fa0*/  IMAD.MOV.U32 R21, RZ, RZ, RZ ;  /* 0x000000ffff157224 */ /* 0x000fe400078e00ff */
[----:B------:R-:W-:Y:S02]  /*5fb0*/  IMAD.MOV.U32 R4, RZ, RZ, R10 ;  /* 0x000000ffff047224 */ /* 0x000fe400078e000a */
[----:B------:R-:W-:Y:S02]  /*5fc0*/  IMAD.MOV.U32 R5, RZ, RZ, R0 ;  /* 0x000000ffff057224 */ /* 0x000fe400078e0000 */
[----:B------:R-:W-:-:S07]  /*5fd0*/  IMAD.MOV.U32 R6, RZ, RZ, R12 ;  /* 0x000000ffff067224 */ /* 0x000fce00078e000c */
.L_x_173:
[----:B------:R-:W0:Y:S01]  /*5fe0*/  S2R R14, SR_CgaCtaId ;  /* 0x00000000000e7919 */ /* 0x000e220000008800 */
[----:B------:R-:W-:Y:S01]  /*5ff0*/  MOV R7, 0x400 ;  /* 0x0000040000077802 */ /* 0x000fe20000000f00 */
[----:B------:R-:W1:Y:S03]  /*6000*/  @!P2 LDC R9, c[0x0][0x500] ;  /* 0x00014000ff09ab82 */ /* 0x000e660000000800 */
[----:B0-----:R-:W-:Y:S02]  /*6010*/  LEA R15, R14, R7, 0x18 ;  /* 0x000000070e0f7211 */ /* 0x001fe400078ec0ff */
[----:B------:R-:W-:-:S03]  /*6020*/  SHF.L.U32 R7, R5, 0x1f, RZ ;  /* 0x0000001f05077819 */ /* 0x000fc600000006ff */
[----:B------:R-:W-:-:S04]  /*6030*/  IMAD R14, R6, 0x8, R15 ;  /* 0x00000008060e7824 */ /* 0x000fc800078e020f */
[----:B------:R-:W0:Y:S02]  /*6040*/  SYNCS.PHASECHK.TRANS64.TRYWAIT P1, [R14+URZ+0x28], R7 ;  /* 0x000028070e0075a7 */ /* 0x000e24000802017f */
[----:B01----:R-:W-:Y:S05]  /*6050*/  @!P1 BRA `(.L_x_170) ;  /* 0x0000000c00889947 */ /* 0x003fea0003800000 */
.L_x_191:
[----:B0-----:R-:W-:Y:S01]  /*6060*/  PRMT R7, R11, 0x9910, RZ ;  /* 0x000099100b077816 */ /* 0x001fe200000000ff */
[----:B------:R0:W-:Y:S03]  /*6070*/  @!P2 SYNCS.ARRIVE.TRANS64 RZ, [R14+URZ], R9 ;  /* 0x000000090effa9a7 */ /* 0x0001e6000800003f */
[----:B------:R-:W-:-:S13]  /*6080*/  ISETP.NE.AND P1, PT, R7, 0x2, PT ;  /* 0x000000020700780c */ /* 0x000fda0003f25270 */
[----:B0-----:R-:W-:Y:S05]  /*6090*/  @P1 BRA `(.L_x_171) ;  /* 0x0000000000041947 */ /* 0x001fea0003800000 */
[----:B------:R-:W-:Y:S01]  /*60a0*/  BPT.TRAP 0x1 ;  /* 0x000000040000795c */ /* 0x000fe20000300000 */
.L_x_171:
[----:B------:R-:W-:Y:S05]  /*60b0*/  @P0 BRA `(.L_x_172) ;  /* 0x0000000000040947 */ /* 0x000fea0003800000 */
[----:B------:R-:W-:Y:S01]  /*60c0*/  BPT.TRAP 0x1 ;  /* 0x000000040000795c */ /* 0x000fe20000300000 */
.L_x_172:
[----:B------:R-:W-:Y:S01]  /*60d0*/  IMAD R15, R6, 0x4000, R15 ;  /* 0x00004000060f7824 */ /* 0x000fe200078e020f */
[----:B------:R-:W-:Y:S01]  /*60e0*/  R2UR UR9, R14 ;  /* 0x000000000e0972ca */ /* 0x000fe200000e0000 */
[----:B------:R-:W-:Y:S01]  /*60f0*/  VIADD R4, R4, 0xffffffff ;  /* 0xffffffff04047836 */ /* 0x000fe20000000000 */
[----:B------:R-:W-:Y:S01]  /*6100*/  UIADD3 UR4, UP0, UR20, 0xf0, URZ ;  /* 0x000000f014047890 */ /* 0x000fe2000ff1e03f */
[----:B------:R-:W-:Y:S01]  /*6110*/  R2UR UR11, R19 ;  /* 0x00000000130b72ca */ /* 0x000fe200000e0000 */
[----:B------:R-:W-:Y:S01]  /*6120*/  UIADD3 UR22, UP1, UR20, 0x1f0, URZ ;  /* 0x000001f014167890 */ /* 0x000fe2000ff3e03f */
[----:B------:R-:W-:Y:S01]  /*6130*/  R2UR UR8, R15 ;  /* 0x000000000f0872ca */ /* 0x000fe200000e0000 */
[----:B------:R-:W-:Y:S01]  /*6140*/  UIADD3.X UR5, URZ, UR21, URZ, UP0, !UPT ;  /* 0x000000153f057290 */ /* 0x000fe200087fe43f */
[C---:B------:R-:W-:Y:S01]  /*6150*/  R2UR UR10, R21.reuse ;  /* 0x00000000150a72ca */ /* 0x040fe200000e0000 */
[----:B------:R-:W-:Y:S01]  /*6160*/  VIADD R6, R6, 0x1 ;  /* 0x0000000106067836 */ /* 0x000fe20000000000 */
[----:B------:R-:W-:Y:S01]  /*6170*/  R2UR UR12, R8 ;  /* 0x00000000080c72ca */ /* 0x000fe200000e0000 */
[----:B------:R-:W-:Y:S01]  /*6180*/  UIADD3.X UR23, URZ, UR21, URZ, UP1, !UPT ;  /* 0x000000153f177290 */ /* 0x000fe20008ffe43f */
[----:B------:R-:W-:Y:S01]  /*6190*/  R2UR UR18, R20 ;  /* 0x00000000141272ca */ /* 0x000fe200000e0000 */
[----:B------:R-:W-:Y:S01]  /*61a0*/  UMOV UR6, 0x0 ;  /* 0x0000000000067882 */ /* 0x000fe20000000000 */
[----:B------:R-:W-:Y:S01]  /*61b0*/  ISETP.GT.AND P3, PT, R4, 0x1, PT ;  /* 0x000000010400780c */ /* 0x000fe20003f64270 */
[----:B------:R-:W-:Y:S01]  /*61c0*/  UMOV UR7, 0x10000000 ;  /* 0x1000000000077882 */ /* 0x000fe20000000000 */
[----:B------:R-:W-:Y:S01]  /*61d0*/  ISETP.NE.AND P1, PT, R6, 0x5, PT ;  /* 0x000000050600780c */ /* 0x000fe20003f25270 */
[----:B------:R-:W-:-:S02]  /*61e0*/  VIADD R21, R21, 0x80 ;  /* 0x0000008015157836 */ /* 0x000fc40000000000 */
[----:B------:R-:W-:Y:S01]  /*61f0*/  UIADD3 UR13, UR8, 0x100, URZ ;  /* 0x00000100080d7890 */ /* 0x000fe2000fffe03f */
[----:B------:R-:W-:Y:S01]  /*6200*/  SEL R14, RZ, 0x1, P1 ;  /* 0x00000001ff0e7807 */ /* 0x000fe20000800000 */
[----:B------:R-:W-:Y:S01]  /*6210*/  UIADD3 UR14, UR8, 0x14100, URZ ;  /* 0x00014100080e7890 */ /* 0x000fe2000fffe03f */
[----:B------:R-:W-:Y:S02]  /*6220*/  SEL R6, R6, RZ, P1 ;  /* 0x000000ff06067207 */ /* 0x000fe40000800000 */
[----:B------:R-:W-:Y:S02]  /*6230*/  LOP3.LUT R5, R5, R14, RZ, 0x3c, !PT ;  /* 0x0000000e05057212 */ /* 0x000fe400078e3cff */
[----:B------:R-:W-:Y:S02]  /*6240*/  UMOV UR8, UR13 ;  /* 0x0000000d00087c82 */ /* 0x000fe40008000000 */
[----:B------:R0:W-:Y:S02]  /*6250*/  UTMALDG.3D [UR8], [UR4], desc[UR6] ;  /* 0x00000608040075b4 */ /* 0x0001e40008011000 */
[----:B0-----:R-:W-:Y:S01]  /*6260*/  UMOV UR8, UR14 ;  /* 0x0000000e00087c82 */ /* 0x001fe20008000000 */
[----:B------:R-:W-:-:S02]  /*6270*/  UMOV UR11, UR18 ;  /* 0x00000012000b7c82 */ /* 0x000fc40008000000 */
[----:B------:R0:W-:Y:S02]  /*6280*/  UTMALDG.3D [UR8], [UR22], desc[UR6] ;  /* 0x00000608160075b4 */ /* 0x0001e40008011000 */
[----:B0-----:R-:W-:Y:S05]  /*6290*/  @P3 BRA `(.L_x_173) ;  /* 0xfffffffc00503947 */ /* 0x001fea000383ffff */
.L_x_169:
[----:B------:R-:W-:Y:S05]  /*62a0*/  BSYNC B1 ;  /* 0x0000000000017941 */ /* 0x000fea0003800000 */
.L_x_168:
[----:B------:R-:W-:Y:S01]  /*62b0*/  LOP3.LUT P3, RZ, R13, 0xff, RZ, 0xc0, !PT ;  /* 0x000000ff0dff7812 */ /* 0x000fe2000786c0ff */
[----:B------:R-:W-:Y:S01]  /*62c0*/  IMAD.IADD R12, R3, 0x1, R12 ;  /* 0x00000001030c7824 */ /* 0x000fe200078e020c */
[----:B------:R-:W-:Y:S01]  /*62d0*/  IADD3 R16, P4, R16, UR36, RZ ;  /* 0x0000002410107c10 */ /* 0x000fe2000ff9e0ff */
[----:B------:R-:W-:Y:S01]  /*62e0*/  ULDC.64 UR4, c[0x0][0x650] ;  /* 0x0001940000047ab9 */ /* 0x000fe20000000a00 */
[----:B------:R-:W-:Y:S01]  /*62f0*/  BSSY B1, `(.L_x_174) ;  /* 0x000006a000017945 */ /* 0x000fe20003800000 */
[----:B------:R-:W-:Y:S01]  /*6300*/  IMAD.MOV.U32 R19, RZ, RZ, -0x1 ;  /* 0xffffffffff137424 */ /* 0x000fe200078e00ff */
[----:B------:R-:W-:Y:S01]  /*6310*/  ISETP.GT.U32.AND P1, PT, R12, 0x4, PT ;  /* 0x000000040c00780c */ /* 0x000fe20003f24070 */
[----:B------:R-:W-:Y:S01]  /*6320*/  IMAD.MOV.U32 R20, RZ, RZ, -0x1 ;  /* 0xffffffffff147424 */ /* 0x000fe200078e00ff */
[----:B------:R-:W-:Y:S01]  /*6330*/  IADD3.X R17, R17, UR42, RZ, P4, !PT ;  /* 0x0000002a11117c10 */ /* 0x000fe2000a7fe4ff */
[----:B------:R-:W-:Y:S01]  /*6340*/  IMAD.MOV.U32 R8, RZ, RZ, -0x1 ;  /* 0xffffffffff087424 */ /* 0x000fe200078e00ff */
[----:B------:R-:W-:-:S02]  /*6350*/  ISETP.LT.U32.AND P1, PT, R3, 0x5, P1 ;  /* 0x000000050300780c */ /* 0x000fc40000f21070 */
[----:B------:R-:W-:Y:S01]  /*6360*/  PRMT R13, RZ, 0x7610, R13 ;  /* 0x00007610ff0d7816 */ /* 0x000fe2000000000d */
[----:B------:R-:W0:Y:S01]  /*6370*/  @P3 S2R R5, SR_CgaCtaId ;  /* 0x0000000000053919 */ /* 0x000e220000008800 */
[----:B------:R-:W-:-:S04]  /*6380*/  @P3 MOV R4, 0x400 ;  /* 0x0000040000043802 */ /* 0x000fc80000000f00 */
[----:B0-----:R-:W-:Y:S01]  /*6390*/  @P3 LEA R6, R5, R4, 0x18 ;  /* 0x0000000405063211 */ /* 0x001fe200078ec0ff */
[----:B------:R-:W-:-:S03]  /*63a0*/  IMAD.WIDE.U32 R4, R12, -0x33333333, RZ ;  /* 0xcccccccd0c047825 */ /* 0x000fc600078e00ff */
[----:B------:R0:W-:Y:S01]  /*63b0*/  @P3 SYNCS.ARRIVE.TRANS64.A1T0 RZ, [R6+URZ+0x68], RZ ;  /* 0x000068ff06ff39a7 */ /* 0x0001e2000810003f */
[----:B------:R-:W-:Y:S02]  /*63c0*/  ISETP.GE.U32.AND P3, PT, R3, 0x5, PT ;  /* 0x000000050300780c */ /* 0x000fe40003f66070 */
[----:B------:R-:W-:Y:S02]  /*63d0*/  SHF.R.U32.HI R7, RZ, 0x2, R5 ;  /* 0x00000002ff077819 */ /* 0x000fe40000011605 */
[----:B------:R-:W-:Y:S02]  /*63e0*/  SEL R5, RZ, 0x1, !P1 ;  /* 0x00000001ff057807 */ /* 0x000fe40004800000 */
[----:B------:R-:W-:Y:S01]  /*63f0*/  ISETP.GE.U32.AND P1, PT, R16, UR4, PT ;  /* 0x0000000410007c0c */ /* 0x000fe2000bf26070 */
[----:B------:R-:W-:Y:S01]  /*6400*/  IMAD R12, R7, -0x5, R12 ;  /* 0xfffffffb070c7824 */ /* 0x000fe200078e020c */
[----:B------:R-:W-:Y:S02]  /*6410*/  LOP3.LUT R0, R0, R5, RZ, 0x3c, !PT ;  /* 0x0000000500007212 */ /* 0x000fe400078e3cff */
[----:B------:R-:W-:-:S02]  /*6420*/  ISETP.GE.U32.AND.EX P1, PT, R17, UR5, PT, P1 ;  /* 0x0000000511007c0c */ /* 0x000fc4000bf26110 */
[----:B------:R-:W-:Y:S02]  /*6430*/  PRMT R4, RZ, 0x7610, R4 ;  /* 0x00007610ff047816 */ /* 0x000fe40000000004 */
[----:B------:R-:W-:-:S09]  /*6440*/  @P3 LOP3.LUT R0, R0, 0x1, R7, 0x78, !PT ;  /* 0x0000000100003812 */ /* 0x000fd200078e7807 */
[----:B0-----:R-:W-:Y:S05]  /*6450*/  @P1 BRA `(.L_x_175) ;  /* 0x00000004004c1947 */ /* 0x001fea0003800000 */
[----:B------:R-:W-:Y:S01]  /*6460*/  ULDC.64 UR4, c[0x0][0x628] ;  /* 0x00018a0000047ab9 */ /* 0x000fe20000000a00 */
[----:B------:R-:W0:Y:S01]  /*6470*/  S2R R15, SR_CTAID.X ;  /* 0x00000000000f7919 */ /* 0x000e220000002500 */
[----:B------:R-:W-:Y:S01]  /*6480*/  ISETP.NE.U32.AND P1, PT, RZ, UR4, PT ;  /* 0x00000004ff007c0c */ /* 0x000fe2000bf25070 */
[----:B------:R-:W-:Y:S01]  /*6490*/  ULDC UR7, c[0x0][0x630] ;  /* 0x00018c0000077ab9 */ /* 0x000fe20000000800 */
[----:B------:R-:W-:Y:S01]  /*64a0*/  IMAD.MOV.U32 R4, RZ, RZ, R16 ;  /* 0x000000ffff047224 */ /* 0x000fe200078e0010 */
[----:B------:R-:W1:Y:S01]  /*64b0*/  S2R R14, SR_CTAID.Y ;  /* 0x00000000000e7919 */ /* 0x000e620000002600 */
[----:B------:R-:W-:Y:S01]  /*64c0*/  ISETP.NE.AND.EX P1, PT, RZ, UR5, PT, P1 ;  /* 0x00000005ff007c0c */ /* 0x000fe2000bf25310 */
[----:B------:R-:W-:-:S12]  /*64d0*/  IMAD.MOV.U32 R5, RZ, RZ, R17 ;  /* 0x000000ffff057224 */ /* 0x000fd800078e0011 */
[----:B------:R-:W-:Y:S05]  /*64e0*/  @!P1 BRA `(.L_x_176) ;  /* 0x0000000000289947 */ /* 0x000fea0003800000 */
[----:B------:R-:W-:Y:S02]  /*64f0*/  ULDC UR6, c[0x0][0x634] ;  /* 0x00018d0000067ab9 */ /* 0x000fe40000000800 */
[----:B------:R-:W-:-:S05]  /*6500*/  IADD3 R9, P1, R16, UR6, RZ ;  /* 0x0000000610097c10 */ /* 0x000fca000ff3e0ff */
[----:B------:R-:W-:-:S04]  /*6510*/  IMAD.X R19, RZ, RZ, R17, P1 ;  /* 0x000000ffff137224 */ /* 0x000fc800008e0611 */
[----:B------:R-:W-:-:S04]  /*6520*/  IMAD.WIDE.U32 R6, R19, UR4, RZ ;  /* 0x0000000413067c25 */ /* 0x000fc8000f8e00ff */
[----:B------:R-:W-:-:S04]  /*6530*/  IMAD.WIDE.U32 R6, P1, R9, UR5, R6 ;  /* 0x0000000509067c25 */ /* 0x000fc8000f820006 */
[----:B------:R-:W-:-:S04]  /*6540*/  IMAD.WIDE.U32 R8, R9, UR4, RZ ;  /* 0x0000000409087c25 */ /* 0x000fc8000f8e00ff */
[----:B------:R-:W-:Y:S01]  /*6550*/  IMAD.X R5, RZ, RZ, RZ, P1 ;  /* 0x000000ffff057224 */ /* 0x000fe200008e06ff */
[----:B------:R-:W-:Y:S01]  /*6560*/  IADD3 RZ, P1, R9, R6, RZ ;  /* 0x0000000609ff7210 */ /* 0x000fe20007f3e0ff */
[----:B------:R-:W-:-:S04]  /*6570*/  IMAD.MOV.U32 R4, RZ, RZ, R7 ;  /* 0x000000ffff047224 */ /* 0x000fc800078e0007 */
[----:B------:R-:W-:-:S08]  /*6580*/  IMAD.WIDE.U32.X R4, R19, UR5, R4, P1 ;  /* 0x0000000513047c25 */ /* 0x000fd000088e0404 */
.L_x_176:
[--C-:B------:R-:W-:Y:S01]  /*6590*/  SHF.R.U64 R8, R4, UR7, R5.reuse ;  /* 0x0000000704087c19 */ /* 0x100fe20008001205 */
[----:B------:R-:W-:Y:S01]  /*65a0*/  ULDC.64 UR4, c[0x0][0x620] ;  /* 0x0001880000047ab9 */ /* 0x000fe20000000a00 */
[----:B------:R-:W-:Y:S01]  /*65b0*/  SHF.R.U32.HI R4, RZ, UR7, R5 ;  /* 0x00000007ff047c19 */ /* 0x000fe20008011605 */
[----:B------:R-:W2:Y:S01]  /*65c0*/  LDC R24, c[0x0][0x144] ;  /* 0x00005100ff187b82 */ /* 0x000ea20000000800 */
[----:B------:R-:W-:Y:S01]  /*65d0*/  IADD3 R7, P1, RZ, -R8, RZ ;  /* 0x80000008ff077210 */ /* 0x000fe20007f3e0ff */
[----:B------:R-:W-:Y:S01]  /*65e0*/  ULDC.64 UR8, c[0x0][0x640] ;  /* 0x0001900000087ab9 */ /* 0x000fe20000000a00 */
[----:B0-----:R-:W-:Y:S01]  /*65f0*/  I2FP.F32.U32 R9, R15 ;  /* 0x0000000f00097245 */ /* 0x001fe20000201000 */
[----:B------:R-:W-:Y:S02]  /*6600*/  ULDC UR6, c[0x0][0x608] ;  /* 0x0001820000067ab9 */ /* 0x000fe40000000800 */
[----:B------:R-:W-:Y:S01]  /*6610*/  IMAD.X R4, RZ, RZ, ~R4, P1 ;  /* 0x000000ffff047224 */ /* 0x000fe200008e0e04 */
[----:B------:R-:W-:Y:S01]  /*6620*/  ISETP.NE.U32.AND P1, PT, RZ, UR8, PT ;  /* 0x00000008ff007c0c */ /* 0x000fe2000bf25070 */
[----:B------:R-:W0:Y:S02]  /*6630*/  LDC R21, c[0x0][0x148] ;  /* 0x00005200ff157b82 */ /* 0x000e240000000800 */
[----:B------:R-:W-:Y:S01]  /*6640*/  IMAD R6, R4, UR4, RZ ;  /* 0x0000000404067c24 */ /* 0x000fe2000f8e02ff */
[----:B------:R-:W-:Y:S01]  /*6650*/  ISETP.NE.AND.EX P1, PT, RZ, UR9, PT, P1 ;  /* 0x00000009ff007c0c */ /* 0x000fe2000bf25310 */
[----:B------:R-:W-:Y:S01]  /*6660*/  IMAD.WIDE.U32 R4, R7, UR4, R16 ;  /* 0x0000000407047c25 */ /* 0x000fe2000f8e0010 */
[----:B------:R-:W-:-:S03]  /*6670*/  ULDC UR4, c[0x0][0x150] ;  /* 0x0000540000047ab9 */ /* 0x000fc60000000800 */
[----:B------:R-:W-:Y:S02]  /*6680*/  IMAD R7, R7, UR5, R6 ;  /* 0x0000000507077c24 */ /* 0x000fe4000f8e0206 */
[----:B------:R-:W-:Y:S01]  /*6690*/  FMUL R6, R9, UR4 ;  /* 0x0000000409067c20 */ /* 0x000fe20008400000 */
[----:B------:R-:W-:Y:S01]  /*66a0*/  ULDC UR4, c[0x0][0x618] ;  /* 0x0001860000047ab9 */ /* 0x000fe20000000800 */
[----:B------:R-:W-:Y:S01]  /*66b0*/  ULDC UR5, c[0x0][0x154] ;  /* 0x0000550000057ab9 */ /* 0x000fe20000000800 */
[----:B------:R-:W-:-:S03]  /*66c0*/  IMAD.IADD R5, R5, 0x1, R7 ;  /* 0x0000000105057824 */ /* 0x000fc600078e0207 */
[----:B------:R-:W3:Y:S02]  /*66d0*/  F2I.U32.TRUNC.NTZ R6, R6 ;  /* 0x0000000600067305 */ /* 0x000ee4000020f000 */
[----:B------:R-:W-:Y:S02]  /*66e0*/  SHF.R.U64 R9, R4, UR4, R5 ;  /* 0x0000000404097c19 */ /* 0x000fe40008001205 */
[----:B-1----:R-:W-:-:S05]  /*66f0*/  I2FP.F32.U32 R4, R14 ;  /* 0x0000000e00047245 */ /* 0x002fca0000201000 */
[----:B------:R-:W-:Y:S01]  /*6700*/  FMUL R22, R4, UR5 ;  /* 0x0000000504167c20 */ /* 0x000fe20008400000 */
[----:B------:R-:W-:Y:S01]  /*6710*/  SHF.R.U32.HI R4, RZ, UR4, R5 ;  /* 0x00000004ff047c19 */ /* 0x000fe20008011605 */
[----:B------:R-:W-:-:S03]  /*6720*/  ULDC UR4, c[0x0][0x658] ;  /* 0x0001960000047ab9 */ /* 0x000fc60000000800 */
[--C-:B------:R-:W-:Y:S01]  /*6730*/  SHF.R.U64 R20, R9, UR6, R4.reuse ;  /* 0x0000000609147c19 */ /* 0x100fe20008001204 */
[----:B------:R-:W1:Y:S01]  /*6740*/  F2I.U32.TRUNC.NTZ R22, R22 ;  /* 0x0000001600167305 */ /* 0x000e62000020f000 */
[----:B------:R-:W-:Y:S01]  /*6750*/  SHF.R.U32.HI R5, RZ, UR6, R4 ;  /* 0x00000006ff057c19 */ /* 0x000fe20008011604 */
[----:B---3--:R-:W-:-:S03]  /*6760*/  IMAD.MOV R6, RZ, RZ, -R6 ;  /* 0x000000ffff067224 */ /* 0x008fc600078e0a06 */
[----:B------:R-:W-:Y:S01]  /*6770*/  SHF.R.U64 R19, R20, UR4, R5 ;  /* 0x0000000414137c19 */ /* 0x000fe20008001205 */
[----:B--2---:R-:W-:Y:S01]  /*6780*/  IMAD R15, R24, R6, R15 ;  /* 0x00000006180f7224 */ /* 0x004fe200078e020f */
[----:B------:R-:W-:-:S03]  /*6790*/  SHF.R.U32.HI R23, RZ, UR4, R5 ;  /* 0x00000004ff177c19 */ /* 0x000fc60008011605 */
[----:B------:R-:W-:Y:S02]  /*67a0*/  IMAD.MOV.U32 R4, RZ, RZ, R19 ;  /* 0x000000ffff047224 */ /* 0x000fe400078e0013 */
[----:B------:R-:W-:Y:S01]  /*67b0*/  IMAD.MOV.U32 R5, RZ, RZ, R23 ;  /* 0x000000ffff057224 */ /* 0x000fe200078e0017 */
[----:B-1----:R-:W-:Y:S06]  /*67c0*/  @!P1 BRA `(.L_x_177) ;  /* 0x0000000000289947 */ /* 0x002fec0003800000 */
[----:B------:R-:W-:Y:S02]  /*67d0*/  ULDC UR4, c[0x0][0x64c] ;  /* 0x0001930000047ab9 */ /* 0x000fe40000000800 */
[----:B------:R-:W-:-:S05]  /*67e0*/  IADD3 R5, P1, R19, UR4, RZ ;  /* 0x0000000413057c10 */ /* 0x000fca000ff3e0ff */
[----:B------:R-:W-:-:S04]  /*67f0*/  IMAD.X R23, RZ, RZ, R23, P1 ;  /* 0x000000ffff177224 */ /* 0x000fc800008e0617 */
[----:B------:R-:W-:-:S04]  /*6800*/  IMAD.WIDE.U32 R6, R23, UR8, RZ ;  /* 0x0000000817067c25 */ /* 0x000fc8000f8e00ff */
[----:B------:R-:W-:-:S04]  /*6810*/  IMAD.WIDE.U32 R6, P1, R5, UR9, R6 ;  /* 0x0000000905067c25 */ /* 0x000fc8000f820006 */
[----:B------:R-:W-:-:S04]  /*6820*/  IMAD.WIDE.U32 R4, R5, UR8, RZ ;  /* 0x0000000805047c25 */ /* 0x000fc8000f8e00ff */
[----:B------:R-:W-:Y:S01]  /*6830*/  IMAD.MOV.U32 R4, RZ, RZ, R7 ;  /* 0x000000ffff047224 */ /* 0x000fe200078e0007 */
[----:B------:R-:W-:Y:S01]  /*6840*/  IADD3 RZ, P3, R5, R6, RZ ;  /* 0x0000000605ff7210 */ /* 0x000fe20007f7e0ff */
[----:B------:R-:W-:-:S04]  /*6850*/  IMAD.X R5, RZ, RZ, RZ, P1 ;  /* 0x000000ffff057224 */ /* 0x000fc800008e06ff */
[----:B------:R-:W-:-:S08]  /*6860*/  IMAD.WIDE.U32.X R4, R23, UR9, R4, P3 ;  /* 0x0000000917047c25 */ /* 0x000fd000098e0404 */
.L_x_177:
[----:B------:R-:W-:Y:S01]  /*6870*/  ISETP.NE.AND P1, PT, R2, 0x1, PT ;  /* 0x000000010200780c */ /* 0x000fe20003f25270 */
[----:B------:R-:W-:Y:S01]  /*6880*/  ULDC UR4, c[0x0][0x648] ;  /* 0x0001920000047ab9 */ /* 0x000fe20000000800 */
[----:B------:R-:W-:Y:S01]  /*6890*/  LOP3.LUT R20, R20, UR16, RZ, 0xc0, !PT ;  /* 0x0000001014147c12 */ /* 0x000fe2000f8ec0ff */
[----:B------:R-:W-:Y:S01]  /*68a0*/  IMAD.MOV R22, RZ, RZ, -R22 ;  /* 0x000000ffff167224 */ /* 0x000fe200078e0a16 */
[----:B------:R-:W-:Y:S01]  /*68b0*/  SHF.R.U64 R5, R4, UR4, R5 ;  /* 0x0000000404057c19 */ /* 0x000fe20008001205 */
[----:B------:R-:W-:Y:S01]  /*68c0*/  ULDC UR4, c[0x0][0x638] ;  /* 0x00018e0000047ab9 */ /* 0x000fe20000000800 */
[----:B------:R-:W-:Y:S01]  /*68d0*/  LOP3.LUT R6, R9, UR15, RZ, 0xc0, !PT ;  /* 0x0000000f09067c12 */ /* 0x000fe2000f8ec0ff */
[----:B------:R-:W-:Y:S02]  /*68e0*/  ULDC UR5, c[0x0][0x610] ;  /* 0x0001840000057ab9 */ /* 0x000fe40000000800 */
[----:B------:R-:W-:Y:S02]  /*68f0*/  IMAD.MOV R4, RZ, RZ, -R5 ;  /* 0x000000ffff047224 */ /* 0x000fe400078e0a05 */
[----:B------:R-:W-:-:S02]  /*6900*/  IMAD R20, R5, UR17, R20 ;  /* 0x0000001105147c24 */ /* 0x000fc4000f8e0214 */
[----:B0-----:R-:W-:Y:S02]  /*6910*/  @P1 IMAD R15, R21, R22, R14 ;  /* 0x00000016150f1224 */ /* 0x001fe400078e020e */
[----:B------:R-:W-:Y:S01]  /*6920*/  IMAD R19, R4, UR4, R19 ;  /* 0x0000000404137c24 */ /* 0x000fe2000f8e0213 */
[----:B------:R-:W-:Y:S01]  /*6930*/  ULDC UR4, c[0x0][0x600] ;  /* 0x0001800000047ab9 */ /* 0x000fe20000000800 */
[----:B------:R-:W-:Y:S02]  /*6940*/  IMAD R15, R20, UR5, R15 ;  /* 0x00000005140f7c24 */ /* 0x000fe4000f8e020f */
[----:B------:R-:W-:Y:S02]  /*6950*/  IMAD R6, R19, UR4, R6 ;  /* 0x0000000413067c24 */ /* 0x000fe4000f8e0206 */
[----:B------:R-:W-:-:S03]  /*6960*/  IMAD.MOV.U32 R4, RZ, RZ, 0x1 ;  /* 0x00000001ff047424 */ /* 0x000fc600078e00ff */
[----:B------:R-:W-:Y:S02]  /*6970*/  SEL R20, R6, R15, !P1 ;  /* 0x0000000f06147207 */ /* 0x000fe40004800000 */
[----:B------:R-:W-:-:S07]  /*6980*/  SEL R19, R15, R6, !P1 ;  /* 0x000000060f137207 */ /* 0x000fce0004800000 */
.L_x_175:
[----:B------:R-:W-:Y:S05]  /*6990*/  BSYNC B1 ;  /* 0x0000000000017941 */ /* 0x000fea0003800000 */
.L_x_174:
[----:B------:R-:W-:-:S13]  /*69a0*/  LOP3.LUT P1, RZ, R4, 0xff, RZ, 0xc0, !PT ;  /* 0x000000ff04ff7812 */ /* 0x000fda000782c0ff */
[----:B------:R-:W-:Y:S05]  /*69b0*/  @P1 BRA `(.L_x_178) ;  /* 0xfffffff400541947 */ /* 0x000fea000383ffff */
[----:B------:R-:W-:Y:S05]  /*69c0*/  BSYNC B0 ;  /* 0x0000000000007941 */ /* 0x000fea0003800000 */
.L_x_166:
[----:B------:R-:W-:-:S03]  /*69d0*/  UMOV UR4, 0xffffffff ;  /* 0xffffffff00047882 */ /* 0x000fc60000000000 */
[----:B------:R-:W-:Y:S05]  /*69e0*/  BRA.DIV UR4, `(.L_x_179) ;  /* 0x0000000604387947 */ /* 0x000fea000b800000 */
[----:B------:R-:W-:-:S13]  /*69f0*/  ELECT P6, URZ, PT ;  /* 0x00000000003f782f */ /* 0x000fda00038c0000 */
.L_x_194:
[----:B------:R-:W-:Y:S04]  /*6a00*/  BSSY B0, `(.L_x_180) ;  /* 0x0000034000007945 */ /* 0x000fe80003800000 */
[----:B------:R-:W-:Y:S05]  /*6a10*/  @!P6 BRA `(.L_x_181) ;  /* 0x0000000000c8e947 */ /* 0x000fea0003800000 */
[----:B------:R-:W-:-:S04]  /*6a20*/  LOP3.LUT R18, R18, 0x2, RZ, 0xfc, !PT ;  /* 0x0000000212127812 */ /* 0x000fc800078efcff */
[----:B------:R-:W-:-:S13]  /*6a30*/  ISETP.NE.AND P0, PT, R18, 0x3, PT ;  /* 0x000000031200780c */ /* 0x000fda0003f05270 */
[----:B------:R-:W-:Y:S05]  /*6a40*/  @!P0 BRA `(.L_x_182) ;  /* 0x0000000000048947 */ /* 0x000fea0003800000 */
[----:B------:R-:W-:Y:S01]  /*6a50*/  BPT.TRAP 0x1 ;  /* 0x000000040000795c */ /* 0x000fe20000300000 */
.L_x_182:
[----:B------:R-:W0:Y:S01]  /*6a60*/  S2R R3, SR_CgaCtaId ;  /* 0x0000000000037919 */ /* 0x000e220000008800 */
[----:B------:R-:W-:-:S04]  /*6a70*/  MOV R2, 0x400 ;  /* 0x0000040000027802 */ /* 0x000fc80000000f00 */
[----:B0-----:R-:W-:Y:S02]  /*6a80*/  LEA R3, R3, R2, 0x18 ;  /* 0x0000000203037211 */ /* 0x001fe400078ec0ff */
[----:B------:R-:W-:-:S03]  /*6a90*/  SHF.L.U32 R2, R0, 0x1f, RZ ;  /* 0x0000001f00027819 */ /* 0x000fc600000006ff */
[----:B------:R-:W-:-:S04]  /*6aa0*/  VIADD R3, R3, 0x28 ;  /* 0x0000002803037836 */ /* 0x000fc80000000000 */
[C---:B------:R-:W-:Y:S02]  /*6ab0*/  IMAD R7, R12.reuse, 0x8, R3 ;  /* 0x000000080c077824 */ /* 0x040fe400078e0203 */
[----:B------:R-:W-:Y:S02]  /*6ac0*/  VIADD R12, R12, 0x1 ;  /* 0x000000010c0c7836 */ /* 0x000fe40000000000 */
[----:B------:R-:W0:Y:S03]  /*6ad0*/  SYNCS.PHASECHK.TRANS64.TRYWAIT P0, [R7+URZ], R2 ;  /* 0x00000002070075a7 */ /* 0x000e26000800017f */
[----:B------:R-:W-:-:S04]  /*6ae0*/  ISETP.NE.AND P1, PT, R12, 0x5, PT ;  /* 0x000000050c00780c */ /* 0x000fc80003f25270 */
[----:B------:R-:W-:Y:S02]  /*6af0*/  SEL R5, RZ, 0x1, P1 ;  /* 0x00000001ff057807 */ /* 0x000fe40000800000 */
[----:B------:R-:W-:Y:S02]  /*6b00*/  SEL R12, R12, RZ, P1 ;  /* 0x000000ff0c0c7207 */ /* 0x000fe40000800000 */
[----:B------:R-:W-:-:S03]  /*6b10*/  LOP3.LUT R5, R0, R5, RZ, 0x3c, !PT ;  /* 0x0000000500057212 */ /* 0x000fc600078e3cff */
[----:B------:R-:W-:Y:S01]  /*6b20*/  IMAD R9, R12, 0x8, R3 ;  /* 0x000000080c097824 */ /* 0x000fe200078e0203 */
[----:B------:R-:W-:Y:S01]  /*6b30*/  SHF.L.U32 R4, R5, 0x1f, RZ ;  /* 0x0000001f05047819 */ /* 0x000fe200000006ff */
[----:B0-----:R-:W-:Y:S06]  /*6b40*/  @!P0 BRA `(.L_x_183) ;  /* 0x0000000400008947 */ /* 0x001fec0003800000 */
.L_x_195:
[----:B------:R-:W1:Y:S01]  /*6b50*/  SYNCS.PHASECHK.TRANS64.TRYWAIT P0, [R9+URZ], R4 ;  /* 0x00000004090075a7 */ /* 0x000e62000800017f */
[----:B------:R-:W-:-:S05]  /*6b60*/  VIADD R0, R12, 0x1 ;  /* 0x000000010c007836 */ /* 0x000fca0000000000 */
[----:B------:R-:W-:-:S04]  /*6b70*/  ISETP.NE.AND P1, PT, R0, 0x5, PT ;  /* 0x000000050000780c */ /* 0x000fc80003f25270 */
[----:B0-----:R-:W-:Y:S02]  /*6b80*/  SEL R2, RZ, 0x1, P1 ;  /* 0x00000001ff027807 */ /* 0x001fe40000800000 */
[----:B------:R-:W-:Y:S02]  /*6b90*/  SEL R0, R0, RZ, P1 ;  /* 0x000000ff00007207 */ /* 0x000fe40000800000 */
[----:B------:R-:W-:-:S03]  /*6ba0*/  LOP3.LUT R7, R5, R2, RZ, 0x3c, !PT ;  /* 0x0000000205077212 */ /* 0x000fc600078e3cff */
[----:B------:R-:W-:Y:S01]  /*6bb0*/  IMAD R6, R0, 0x8, R3 ;  /* 0x0000000800067824 */ /* 0x000fe200078e0203 */
[----:B------:R-:W-:Y:S01]  /*6bc0*/  SHF.L.U32 R5, R7, 0x1f, RZ ;  /* 0x0000001f07057819 */ /* 0x000fe200000006ff */
[----:B-1----:R-:W-:Y:S06]  /*6bd0*/  @!P0 BRA `(.L_x_184) ;  /* 0x0000000000f08947 */ /* 0x002fec0003800000 */
.L_x_196:
[----:B------:R-:W1:Y:S01]  /*6be0*/  SYNCS.PHASECHK.TRANS64.TRYWAIT P0, [R6+URZ], R5 ;  /* 0x00000005060075a7 */ /* 0x000e62000800017f */
[----:B------:R-:W-:-:S05]  /*6bf0*/  VIADD R0, R0, 0x1 ;  /* 0x0000000100007836 */ /* 0x000fca0000000000 */
[----:B------:R-:W-:-:S04]  /*6c00*/  ISETP.NE.AND P1, PT, R0, 0x5, PT ;  /* 0x000000050000780c */ /* 0x000fc80003f25270 */
[----:B------:R-:W-:Y:S02]  /*6c10*/  SEL R2, RZ, 0x1, P1 ;  /* 0x00000001ff027807 */ /* 0x000fe40000800000 */
[----:B------:R-:W-:Y:S02]  /*6c20*/  SEL R0, R0, RZ, P1 ;  /* 0x000000ff00007207 */ /* 0x000fe40000800000 */
[----:B------:R-:W-:-:S03]  /*6c30*/  LOP3.LUT R7, R7, R2, RZ, 0x3c, !PT ;  /* 0x0000000207077212 */ /* 0x000fc600078e3cff */
[----:B0-----:R-:W-:Y:S01]  /*6c40*/  IMAD R9, R0, 0x8, R3 ;  /* 0x0000000800097824 */ /* 0x001fe200078e0203 */
[----:B------:R-:W-:Y:S01]  /*6c50*/  SHF.L.U32 R4, R7, 0x1f, RZ ;  /* 0x0000001f07047819 */ /* 0x000fe200000006ff */
[----:B-1----:R-:W-:Y:S06]  /*6c60*/  @!P0 BRA `(.L_x_185) ;  /* 0x0000000000e08947 */ /* 0x002fec0003800000 */
.L_x_197:
[----:B------:R-:W1:Y:S01]  /*6c70*/  SYNCS.PHASECHK.TRANS64.TRYWAIT P0, [R9+URZ], R4 ;  /* 0x00000004090075a7 */ /* 0x000e62000800017f */
[----:B------:R-:W-:-:S05]  /*6c80*/  VIADD R0, R0, 0x1 ;  /* 0x0000000100007836 */ /* 0x000fca0000000000 */
[----:B------:R-:W-:-:S04]  /*6c90*/  ISETP.NE.AND P1, PT, R0, 0x5, PT ;  /* 0x000000050000780c */ /* 0x000fc80003f25270 */
[----:B------:R-:W-:Y:S02]  /*6ca0*/  SEL R2, RZ, 0x1, P1 ;  /* 0x00000001ff027807 */ /* 0x000fe40000800000 */
[----:B------:R-:W-:Y:S02]  /*6cb0*/  SEL R0, R0, RZ, P1 ;  /* 0x000000ff00007207 */ /* 0x000fe40000800000 */
[----:B------:R-:W-:Y:S01]  /*6cc0*/  LOP3.LUT R2, R7, R2, RZ, 0x3c, !PT ;  /* 0x0000000207027212 */ /* 0x000fe200078e3cff */
[----:B-1----:R-:W-:Y:S06]  /*6cd0*/  @!P0 BRA `(.L_x_186) ;  /* 0x0000000000d88947 */ /* 0x002fec0003800000 */
.L_x_198:
[----:B------:R-:W-:Y:S01]  /*6ce0*/  IMAD R3, R0, 0x8, R3 ;  /* 0x0000000800037824 */ /* 0x000fe200078e0203 */
[----:B------:R-:W-:-:S07]  /*6cf0*/  SHF.L.U32 R0, R2, 0x1f, RZ ;  /* 0x0000001f02007819 */ /* 0x000fce00000006ff */
.L_x_187:
[----:B--2---:R2:W3:Y:S02]  /*6d00*/  SYNCS.PHASECHK.TRANS64.TRYWAIT P0, [R3+URZ], R0 ;  /* 0x00000000030075a7 */ /* 0x0044e4000800017f */
[----:B---3--:R-:W-:Y:S05]  /*6d10*/  @!P0 NANOSLEEP.SYNCS 0x989680 ;  /* 0x009896800000895d */ /* 0x008fea0003900000 */
[----:B------:R-:W3:Y:S02]  /*6d20*/  @!P0 SYNCS.PHASECHK.TRANS64 P0, [R3+URZ], R0 ;  /* 0x00000000030085a7 */ /* 0x000ee4000800007f */
[----:B---3--:R-:W-:Y:S05]  /*6d30*/  @!P0 BRA `(.L_x_187) ;  /* 0xfffffffc00f08947 */ /* 0x008fea000383ffff */
.L_x_181:
[----:B------:R-:W-:Y:S05]  /*6d40*/  BSYNC B0 ;  /* 0x0000000000007941 */ /* 0x000fea0003800000 */
.L_x_180:
[----:B------:R-:W-:Y:S05]  /*6d50*/  EXIT ;  /* 0x000000000000794d */ /* 0x000fea0003800000 */
.L_x_17:
[----:B-1----:R1:W2:Y:S02]  /*6d60*/  SYNCS.PHASECHK.TRANS64.TRYWAIT P1, [R3+URZ], R0 ;  /* 0x00000000030075a7 */ /* 0x0022a4000802017f */
[----:B--2---:R-:W-:Y:S05]  /*6d70*/  @!P1 NANOSLEEP.SYNCS 0x989680 ;  /* 0x009896800000995d */ /* 0x004fea0003900000 */
[----:B------:R-:W2:Y:S02]  /*6d80*/  @!P1 SYNCS.PHASECHK.TRANS64 P1, [R3+URZ], R0 ;  /* 0x00000000030095a7 */ /* 0x000ea4000802007f */
[----:B--2---:R-:W-:Y:S05]  /*6d90*/  @!P1 BRA `(.L_x_17) ;  /* 0xfffffffc00f09947 */ /* 0x004fea000383ffff */
[----:B------:R-:W-:Y:S05]  /*6da0*/  BRA `(.L_x_16) ;  /* 0xffffffa400cc7947 */ /* 0x000fea000383ffff */
.L_x_22:
[----:B-1----:R1:W2:Y:S02]  /*6db0*/  SYNCS.PHASECHK.TRANS64.TRYWAIT P1, [R5+URZ], R4 ;  /* 0x00000004050075a7 */ /* 0x0022a4000802017f */
[----:B--2---:R-:W-:Y:S05]  /*6dc0*/  @!P1 NANOSLEEP.SYNCS 0x989680 ;  /* 0x009896800000995d */ /* 0x004fea0003900000 */
[----:B------:R-:W2:Y:S02]  /*6dd0*/  @!P1 SYNCS.PHASECHK.TRANS64 P1, [R5+URZ], R4 ;  /* 0x00000004050095a7 */ /* 0x000ea4000802007f */
[----:B--2---:R-:W-:Y:S05]  /*6de0*/  @!P1 BRA `(.L_x_22) ;  /* 0xfffffffc00f09947 */ /* 0x004fea000383ffff */
[----:B------:R-:W-:Y:S05]  /*6df0*/  BRA `(.L_x_21) ;  /* 0xffffffa800a87947 */ /* 0x000fea000383ffff */
.L_x_167:
[----:B------:R-:W-:Y:S01]  /*6e00*/  BSSY B1, `(.L_x_188) ;  /* 0x0000006000017945 */ /* 0x000fe20003800000 */
[----:B------:R-:W-:-:S07]  /*6e10*/  IMAD.MOV.U32 R15, RZ, RZ, -0x1 ;  /* 0xffffffffff0f7424 */ /* 0x000fce00078e00ff */
[----:B------:R-:W-:Y:S05]  /*6e20*/  WARPSYNC.COLLECTIVE R15, `(.L_x_189) ;  /* 0x000000000f0c7348 */ /* 0x000fea0003c00000 */
[----:B------:R-:W-:Y:S02]  /*6e30*/  ELECT P6, UR62, PT ;  /* 0x00000000003e782f */ /* 0x000fe400038c0000 */
[----:B------:R-:W-:Y:S01]  /*6e40*/  MOV R14, UR62 ;  /* 0x0000003e000e7c02 */ /* 0x000fe20008000f00 */
[----:B------:R-:W-:Y:S10]  /*6e50*/  ENDCOLLECTIVE ;  /* 0x000000000000791b */ /* 0x000ff40003800000 */
.L_x_189:
[----:B------:R-:W-:Y:S05]  /*6e60*/  BSYNC B1 ;  /* 0x0000000000017941 */ /* 0x000fea0003800000 */
.L_x_188:
[----:B------:R-:W-:Y:S05]  /*6e70*/  BRA `(.L_x_190) ;  /* 0xfffffff000307947 */ /* 0x000fea000383ffff */
.L_x_170:
[----:B0-----:R0:W1:Y:S02]  /*6e80*/  SYNCS.PHASECHK.TRANS64.TRYWAIT P1, [R14+URZ+0x28], R7 ;  /* 0x000028070e0075a7 */ /* 0x001064000802017f */
[----:B-1----:R-:W-:Y:S05]  /*6e90*/  @!P1 NANOSLEEP.SYNCS 0x989680 ;  /* 0x009896800000995d */ /* 0x002fea0003900000 */
[----:B------:R-:W1:Y:S02]  /*6ea0*/  @!P1 SYNCS.PHASECHK.TRANS64 P1, [R14+URZ+0x28], R7 ;  /* 0x000028070e0095a7 */ /* 0x000e64000802007f */
[----:B-1----:R-:W-:Y:S05]  /*6eb0*/  @!P1 BRA `(.L_x_170) ;  /* 0xfffffffc00f09947 */ /* 0x002fea000383ffff */
[----:B------:R-:W-:Y:S05]  /*6ec0*/  BRA `(.L_x_191) ;  /* 0xfffffff000647947 */ /* 0x000fea000383ffff */
.L_x_179:
[----:B------:R-:W-:Y:S01]  /*6ed0*/  BSSY B0, `(.L_x_192) ;  /* 0x0000006000007945 */ /* 0x000fe20003800000 */
[----:B------:R-:W-:-:S07]  /*6ee0*/  IMAD.MOV.U32 R15, RZ, RZ, -0x1 ;  /* 0xffffffffff0f7424 */ /* 0x000fce00078e00ff */
[----:B------:R-:W-:Y:S05]  /*6ef0*/  WARPSYNC.COLLECTIVE R15, `(.L_x_193) ;  /* 0x000000000f0c7348 */ /* 0x000fea0003c00000 */
[----:B------:R-:W-:Y:S02]  /*6f00*/  ELECT P6, UR62, PT ;  /* 0x00000000003e782f */ /* 0x000fe400038c0000 */
[----:B------:R-:W-:Y:S01]  /*6f10*/  MOV R14, UR62 ;  /* 0x0000003e000e7c02 */ /* 0x000fe20008000f00 */
[----:B------:R-:W-:Y:S10]  /*6f20*/  ENDCOLLECTIVE ;  /* 0x000000000000791b */ /* 0x000ff40003800000 */
.L_x_193:
[----:B------:R-:W-:Y:S05]  /*6f30*/  BSYNC B0 ;  /* 0x0000000000007941 */ /* 0x000fea0003800000 */
.L_x_192:
[----:B------:R-:W-:Y:S05]  /*6f40*/  BRA `(.L_x_194) ;  /* 0xfffffff800ac7947 */ /* 0x000fea000383ffff */
.L_x_183:
[----:B0-----:R0:W1:Y:S02]  /*6f50*/  SYNCS.PHASECHK.TRANS64.TRYWAIT P0, [R7+URZ], R2 ;  /* 0x00000002070075a7 */ /* 0x001064000800017f */
[----:B-1----:R-:W-:Y:S05]  /*6f60*/  @!P0 NANOSLEEP.SYNCS 0x989680 ;  /* 0x009896800000895d */ /* 0x002fea0003900000 */
[----:B------:R-:W1:Y:S02]  /*6f70*/  @!P0 SYNCS.PHASECHK.TRANS64 P0, [R7+URZ], R2 ;  /* 0x00000002070085a7 */ /* 0x000e64000800007f */
[----:B-1----:R-:W-:Y:S05]  /*6f80*/  @!P0 BRA `(.L_x_183) ;  /* 0xfffffffc00f08947 */ /* 0x002fea000383ffff */
[----:B------:R-:W-:Y:S05]  /*6f90*/  BRA `(.L_x_195) ;  /* 0xfffffff800ec7947 */ /* 0x000fea000383ffff */
.L_x_184:
[----:B0-----:R0:W1:Y:S02]  /*6fa0*/  SYNCS.PHASECHK.TRANS64.TRYWAIT P0, [R9+URZ], R4 ;  /* 0x00000004090075a7 */ /* 0x001064000800017f */
[----:B-1----:R-:W-:Y:S05]  /*6fb0*/  @!P0 NANOSLEEP.SYNCS 0x989680 ;  /* 0x009896800000895d */ /* 0x002fea0003900000 */
[----:B------:R-:W1:Y:S02]  /*6fc0*/  @!P0 SYNCS.PHASECHK.TRANS64 P0, [R9+URZ], R4 ;  /* 0x00000004090085a7 */ /* 0x000e64000800007f */
[----:B-1----:R-:W-:Y:S05]  /*6fd0*/  @!P0 BRA `(.L_x_184) ;  /* 0xfffffffc00f08947 */ /* 0x002fea000383ffff */
[----:B------:R-:W-:Y:S05]  /*6fe0*/  BRA `(.L_x_196) ;  /* 0xfffffff800fc7947 */ /* 0x000fea000383ffff */
.L_x_185:
[----:B0-----:R0:W1:Y:S02]  /*6ff0*/  SYNCS.PHASECHK.TRANS64.TRYWAIT P0, [R6+URZ], R5 ;  /* 0x00000005060075a7 */ /* 0x001064000800017f */
[----:B-1----:R-:W-:Y:S05]  /*7000*/  @!P0 NANOSLEEP.SYNCS 0x989680 ;  /* 0x009896800000895d */ /* 0x002fea0003900000 */
[----:B------:R-:W1:Y:S02]  /*7010*/  @!P0 SYNCS.PHASECHK.TRANS64 P0, [R6+URZ], R5 ;  /* 0x00000005060085a7 */ /* 0x000e64000800007f */
[----:B-1----:R-:W-:Y:S05]  /*7020*/  @!P0 BRA `(.L_x_185) ;  /* 0xfffffffc00f08947 */ /* 0x002fea000383ffff */
[----:B------:R-:W-:Y:S05]  /*7030*/  BRA `(.L_x_197) ;  /* 0xfffffffc000c7947 */ /* 0x000fea000383ffff */
.L_x_186:
[----:B-1----:R1:W2:Y:S02]  /*7040*/  SYNCS.PHASECHK.TRANS64.TRYWAIT P0, [R9+URZ], R4 ;  /* 0x00000004090075a7 */ /* 0x0022a4000800017f */
[----:B--2---:R-:W-:Y:S05]  /*7050*/  @!P0 NANOSLEEP.SYNCS 0x989680 ;  /* 0x009896800000895d */ /* 0x004fea0003900000 */
[----:B------:R-:W2:Y:S02]  /*7060*/  @!P0 SYNCS.PHASECHK.TRANS64 P0, [R9+URZ], R4 ;  /* 0x00000004090085a7 */ /* 0x000ea4000800007f */
[----:B--2---:R-:W-:Y:S05]  /*7070*/  @!P0 BRA `(.L_x_186) ;  /* 0xfffffffc00f08947 */ /* 0x004fea000383ffff */
[----:B------:R-:W-:Y:S05]  /*7080*/  BRA `(.L_x_198) ;  /* 0xfffffffc00147947 */ /* 0x000fea000383ffff */
.L_x_199:
[----:B------:R-:W-:-:S00]  /*7090*/  BRA `(.L_x_199) ;  /* 0xfffffffc00fc7947 */ /* 0x000fc0000383ffff */
[----:B------:R-:W-:-:S00]  /*70a0*/  NOP ;  /* 0x0000000000007918 */ /* 0x000fc00000000000 */
        /* <DEDUP_REMOVED lines=13> */
.L_x_200:


//--------------------- .nv.global.init           --------------------------
	.section	.nv.global.init,"aw",@progbits
.nv.global.init:
	.type		$str$22,@object
	.size		$str$22,($str$23 - $str$22)
$str$22:
        /*0000*/ 	.byte	0x6b, 0x5f, 0x74, 0x69, 0x6c, 0x65, 0x5f, 0x63, 0x6f, 0x75, 0x6e, 0x74, 0x20, 0x3e, 0x3d, 0x20
        /*0010*/ 	.byte	0x31, 0x00
	.type		$str$23,@object
	.size		$str$23,(__unnamed_1 - $str$23)
$str$23:
        /*0012*/ 	.byte	0x2f, 0x74, 0x6d, 0x70, 0x2f, 0x63, 0x75, 0x74, 0x6c, 0x61, 0x73, 0x73, 0x5f, 0x73, 0x77, 0x65
        /*0022*/ 	.byte	0x65, 0x70, 0x5f, 0x73, 0x72, 0x63, 0x2f, 0x69, 0x6e, 0x63, 0x6c, 0x75, 0x64, 0x65, 0x2f, 0x63
        /*0032*/ 	.byte	0x75, 0x74, 0x6c, 0x61, 0x73, 0x73, 0x2f, 0x67, 0x65, 0x6d, 0x6d, 0x2f, 0x63, 0x6f, 0x6c, 0x6c
        /*0042*/ 	.byte	0x65, 0x63, 0x74, 0x69, 0x76, 0x65, 0x2f, 0x73, 0x6d, 0x39, 0x30, 0x5f, 0x6d, 0x6d, 0x61, 0x5f
        /*0052*/ 	.byte	0x74, 0x6d, 0x61, 0x5f, 0x67, 0x6d, 0x6d, 0x61, 0x5f, 0x73, 0x73, 0x5f, 0x77, 0x61, 0x72, 0x70
        /*0062*/ 	.byte	0x73, 0x70, 0x65, 0x63, 0x69, 0x61, 0x6c, 0x69, 0x7a, 0x65, 0x64, 0x2e, 0x68, 0x70, 0x70, 0x00
	.type		__unnamed_1,@object
	.size		__unnamed_1,(.L_0 - __unnamed_1)
__unnamed_1:
        /*0072*/ 	.byte	0x76, 0x6f, 0x69, 0x64, 0x20, 0x63, 0x75, 0x74, 0x6c, 0x61, 0x73, 0x73, 0x3a, 0x3a, 0x67, 0x65
        /* <DEDUP_REMOVED lines=172> */
        /*0b42*/ 	.byte	0x74, 0x79, 0x5d, 0x00
.L_0:


//--------------------- .nv.shared._ZN7cutlass13device_kernelINS_4gemm6kernel13GemmUniversalIN4cute5tupleIJiiiiEEENS1_10collective13CollectiveMmaINS1_34MainloopSm90TmaGmmaWarpSpecializedILi5ENS5_IJNS4_1CILi1EEESB_SB_EEENS1_35KernelTmaWarpSpecializedCooperativeEEENS5_IJNSA_ILi128EEESF_SF_EEEaNS5_IJlSB_lEEEaSH_NS4_8TiledMMAINS4_8MMA_AtomIJNS4_4SM904GMMA27MMA_64x128x32_S32S8S8_SS_TNEEEENS4_6LayoutINS5_IJNSA_ILi2EEESB_SB_EEENS5_IJSB_NSA_ILi0EEESR_EEEEENS5_IJNS4_10UnderscoreESU_SU_EEEEENS4_13SM90_TMA_LOADENS4_14ComposedLayoutINS4_7SwizzleILi3ELi4ELi3EEENS4_18smem_ptr_flag_bitsILi8EEENSO_INS5_IJNSA_ILi8EEESF_EEENS5_IJSF_SB_EEEEEEEvNS4_8identityESX_S17_vS18_EENS_8epilogue10collective6detail29Sm90TmaWarpSpecializedAdapterINS1B_15DefaultEpilogueIaSH_SH_NS1A_6thread17LinearCombinationIaLi1EiiLNS1F_9ScaleType4KindE0ELNS_15FloatRoundStyleE2EaEENS1_15EpilogueDefaultEEEEEvvEEEEvNT_6ParamsE --------------------------
	.section	.nv.shared._ZN7cutlass13device_kernelINS_4gemm6kernel13GemmUniversalIN4cute5tupleIJiiiiEEENS1_10collective13CollectiveMmaINS1_34MainloopSm90TmaGmmaWarpSpecializedILi5ENS5_IJNS4_1CILi1EEESB_SB_EEENS1_35KernelTmaWarpSpecializedCooperativeEEENS5_IJNSA_ILi128EEESF_SF_EEEaNS5_IJlSB_lEEEaSH_NS4_8TiledMMAINS4_8MMA_AtomIJNS4_4SM904GMMA27MMA_64x128x32_S32S8S8_SS_TNEEEENS4_6LayoutINS5_IJNSA_ILi2EEESB_SB_EEENS5_IJSB_NSA_ILi0EEESR_EEEEENS5_IJNS4_10UnderscoreESU_SU_EEEEENS4_13SM90_TMA_LOADENS4_14ComposedLayoutINS4_7SwizzleILi3ELi4ELi3EEENS4_18smem_ptr_flag_bitsILi8EEENSO_INS5_IJNSA_ILi8EEESF_EEENS5_IJSF_SB_EEEEEEEvNS4_8identityESX_S17_vS18_EENS_8epilogue10collective6detail29Sm90TmaWarpSpecializedAdapterINS1B_15DefaultEpilogueIaSH_SH_NS1A_6thread17LinearCombinationIaLi1EiiLNS1F_9ScaleType4KindE0ELNS_15FloatRoundStyleE2EaEENS1_15EpilogueDefaultEEEEEvvEEEEvNT_6ParamsE,"aw",@nobits
	.sectionflags	@""
	.align	16
	.zero		1024


//--------------------- .nv.shared.reserved.0     --------------------------
	.section	.nv.shared.reserved.0,"aw",@nobits
	.weak		__nv_reservedSMEM_offset_0_alias
	.size		__nv_reservedSMEM_offset_0_alias, 0, 0
	.other		__nv_reservedSMEM_offset_0_alias,@"STO_CUDA_RESERVED_SHARED STV_DEFAULT"
__nv_reservedSMEM_offset_0_alias:
	.zero		0


//--------------------- .nv.global                --------------------------
	.section	.nv.global,"aw",@nobits
.nv.global:
	.type		_ZN39_INTERNAL_ed8e2373_4_k_cu_1340573f_46544cute1_E,@object
	.size		_ZN39_INTERNAL_ed8e2373_4_k_cu_1340573f_46544cute1_E,(_ZN39_INTERNAL_ed8e2373_4_k_cu_1340573f_46544cuda3std3__45__cpo6cbeginE - _ZN39_INTERNAL_ed8e2373_4_k_cu_1340573f_46544cute1_E)
_ZN39_INTERNAL_ed8e2373_4_k_cu_1340573f_46544cute1_E:
	.zero		1
	.type		_ZN39_INTERNAL_ed8e2373_4_k_cu_1340573f_46544cuda3std3__45__cpo6cbeginE,@object
	.size		_ZN39_INTERNAL_ed8e2373_4_k_cu_1340573f_46544cuda3std3__45__cpo6cbeginE,(_ZN39_INTERNAL_ed8e2373_4_k_cu_1340573f_46544cuda3std3__48in_placeE - _ZN39_INTERNAL_ed8e2373_4_k_cu_1340573f_46544cuda3std3__45__cpo6cbeginE)
_ZN39_INTERNAL_ed8e2373_4_k_cu_1340573f_46544cuda3std3__45__cpo6cbeginE:
	.zero		1
	.type		_ZN39_INTERNAL_ed8e2373_4_k_cu_1340573f_46544cuda3std3__48in_placeE,@object
	.size		_ZN39_INTERNAL_ed8e2373_4_k_cu_1340573f_46544cuda3std3__48in_placeE,(_ZN39_INTERNAL_ed8e2373_4_k_cu_1340573f_46544cuda3std6ranges3__45__cpo9iter_moveE - _ZN39_INTERNAL_ed8e2373_4_k_cu_1340573f_46544cuda3std3__48in_placeE)
_ZN39_INTERNAL_ed8e2373_4_k_cu_1340573f_46544cuda3std3__48in_placeE:
	.zero		1
	.type		_ZN39_INTERNAL_ed8e2373_4_k_cu_1340573f_46544cuda3std6ranges3__45__cpo9iter_moveE,@object
	.size		_ZN39_INTERNAL_ed8e2373_4_k_cu_1340573f_46544cuda3std6ranges3__45__cpo9iter_moveE,(_ZN39_INTERNAL_ed8e2373_4_k_cu_1340573f_46544cuda3std3__45__cpo5beginE - _ZN39_INTERNAL_ed8e2373_4_k_cu_1340573f_46544cuda3std6ranges3__45__cpo9iter_moveE)
_ZN39_INTERNAL_ed8e2373_4_k_cu_1340573f_46544cuda3std6ranges3__45__cpo9iter_moveE:
	.zero		1
	.type		_ZN39_INTERNAL_ed8e2373_4_k_cu_1340573f_46544cuda3std3__45__cpo5beginE,@object
	.size		_ZN39_INTERNAL_ed8e2373_4_k_cu_1340573f_46544cuda3std3__45__cpo5beginE,(_ZN39_INTERNAL_ed8e2373_4_k_cu_1340573f_46544cuda3std3__441_GLOBAL__N__ed8e2373_4_k_cu_1340573f_46546ignoreE - _ZN39_INTERNAL_ed8e2373_4_k_cu_1340573f_46544cuda3std3__45__cpo5beginE)
_ZN39_INTERNAL_ed8e2373_4_k_cu_1340573f_46544cuda3std3__45__cpo5beginE:
	.zero		1
	.type		_ZN39_INTERNAL_ed8e2373_4_k_cu_1340573f_46544cuda3std3__441_GLOBAL__N__ed8e2373_4_k_cu_1340573f_46546ignoreE,@object
	.size		_ZN39_INTERNAL_ed8e2373_4_k_cu_1340573f_46544cuda3std3__441_GLOBAL__N__ed8e2373_4_k_cu_1340573f_46546ignoreE,(_ZN39_INTERNAL_ed8e2373_4_k_cu_1340573f_46544cute7productE - _ZN39_INTERNAL_ed8e2373_4_k_cu_1340573f_46544cuda3std3__441_GLOBAL__N__ed8e2373_4_k_cu_1340573f_46546ignoreE)
_ZN39_INTERNAL_ed8e2373_4_k_cu_1340573f_46544cuda3std3__441_GLOBAL__N__ed8e2373_4_k_cu_1340573f_46546ignoreE:
	.zero		1
	.type		_ZN39_INTERNAL_ed8e2373_4_k_cu_1340573f_46544cute7productE,@object
	.size		_ZN39_INTERNAL_ed8e2373_4_k_cu_1340573f_46544cute7productE,(_ZN39_INTERNAL_ed8e2373_4_k_cu_1340573f_46544cuda3std3__45__cpo3endE - _ZN39_INTERNAL_ed8e2373_4_k_cu_1340573f_46544cute7productE)
_ZN39_INTERNAL_ed8e2373_4_k_cu_1340573f_46544cute7productE:
	.zero		1
	.type		_ZN39_INTERNAL_ed8e2373_4_k_cu_1340573f_46544cuda3std3__45__cpo3endE,@object
	.size		_ZN39_INTERNAL_ed8e2373_4_k_cu_1340573f_46544cuda3std3__45__cpo3endE,(_ZN39_INTERNAL_ed8e2373_4_k_cu_1340573f_46544cuda3std3__419piecewise_constructE - _ZN39_INTERNAL_ed8e2373_4_k_cu_1340573f_46544cuda3std3__45__cpo3endE)
_ZN39_INTERNAL_ed8e2373_4_k_cu_1340573f_46544cuda3std3__45__cpo3endE:
	.zero		1
	.type		_ZN39_INTERNAL_ed8e2373_4_k_cu_1340573f_46544cuda3std3__419piecewise_constructE,@object
	.size		_ZN39_INTERNAL_ed8e2373_4_k_cu_1340573f_46544cuda3std3__419piecewise_constructE,(_ZN39_INTERNAL_ed8e2373_4_k_cu_1340573f_46544cuda3std3__45__cpo4cendE - _ZN39_INTERNAL_ed8e2373_4_k_cu_1340573f_46544cuda3std3__419piecewise_constructE)
_ZN39_INTERNAL_ed8e2373_4_k_cu_1340573f_46544cuda3std3__419piecewise_constructE:
	.zero		1
	.type		_ZN39_INTERNAL_ed8e2373_4_k_cu_1340573f_46544cuda3std3__45__cpo4cendE,@object
	.size		_ZN39_INTERNAL_ed8e2373_4_k_cu_1340573f_46544cuda3std3__45__cpo4cendE,(_ZN39_INTERNAL_ed8e2373_4_k_cu_1340573f_46544cuda3std6ranges3__45__cpo4swapE - _ZN39_INTERNAL_ed8e2373_4_k_cu_1340573f_46544cuda3std3__45__cpo4cendE)
_ZN39_INTERNAL_ed8e2373_4_k_cu_1340573f_46544cuda3std3__45__cpo4cendE:
	.zero		1
	.type		_ZN39_INTERNAL_ed8e2373_4_k_cu_1340573f_46544cuda3std6ranges3__45__cpo4swapE,@object
	.size		_ZN39_INTERNAL_ed8e2373_4_k_cu_1340573f_46544cuda3std6ranges3__45__cpo4swapE,(.L_8 - _ZN39_INTERNAL_ed8e2373_4_k_cu_1340573f_46544cuda3std6ranges3__45__cpo4swapE)
_ZN39_INTERNAL_ed8e2373_4_k_cu_1340573f_46544cuda3std6ranges3__45__cpo4swapE:
	.zero		1
.L_8:


//--------------------- .nv.constant0._ZN7cutlass13device_kernelINS_4gemm6kernel13GemmUniversalIN4cute5tupleIJiiiiEEENS1_10collective13CollectiveMmaINS1_34MainloopSm90TmaGmmaWarpSpecializedILi5ENS5_IJNS4_1CILi1EEESB_SB_EEENS1_35KernelTmaWarpSpecializedCooperativeEEENS5_IJNSA_ILi128EEESF_SF_EEEaNS5_IJlSB_lEEEaSH_NS4_8TiledMMAINS4_8MMA_AtomIJNS4_4SM904GMMA27MMA_64x128x32_S32S8S8_SS_TNEEEENS4_6LayoutINS5_IJNSA_ILi2EEESB_SB_EEENS5_IJSB_NSA_ILi0EEESR_EEEEENS5_IJNS4_10UnderscoreESU_SU_EEEEENS4_13SM90_TMA_LOADENS4_14ComposedLayoutINS4_7SwizzleILi3ELi4ELi3EEENS4_18smem_ptr_flag_bitsILi8EEENSO_INS5_IJNSA_ILi8EEESF_EEENS5_IJSF_SB_EEEEEEEvNS4_8identityESX_S17_vS18_EENS_8epilogue10collective6detail29Sm90TmaWarpSpecializedAdapterINS1B_15DefaultEpilogueIaSH_SH_NS1A_6thread17LinearCombinationIaLi1EiiLNS1F_9ScaleType4KindE0ELNS_15FloatRoundStyleE2EaEENS1_15EpilogueDefaultEEEEEvvEEEEvNT_6ParamsE --------------------------
	.section	.nv.constant0._ZN7cutlass13device_kernelINS_4gemm6kernel13GemmUniversalIN4cute5tupleIJiiiiEEENS1_10collective13CollectiveMmaINS1_34MainloopSm90TmaGmmaWarpSpecializedILi5ENS5_IJNS4_1CILi1EEESB_SB_EEENS1_35KernelTmaWarpSpecializedCooperativeEEENS5_IJNSA_ILi128EEESF_SF_EEEaNS5_IJlSB_lEEEaSH_NS4_8TiledMMAINS4_8MMA_AtomIJNS4_4SM904GMMA27MMA_64x128x32_S32S8S8_SS_TNEEEENS4_6LayoutINS5_IJNSA_ILi2EEESB_SB_EEENS5_IJSB_NSA_ILi0EEESR_EEEEENS5_IJNS4_10UnderscoreESU_SU_EEEEENS4_13SM90_TMA_LOADENS4_14ComposedLayoutINS4_7SwizzleILi3ELi4ELi3EEENS4_18smem_ptr_flag_bitsILi8EEENSO_INS5_IJNSA_ILi8EEESF_EEENS5_IJSF_SB_EEEEEEEvNS4_8identityESX_S17_vS18_EENS_8epilogue10collective6detail29Sm90TmaWarpSpecializedAdapterINS1B_15DefaultEpilogueIaSH_SH_NS1A_6thread17LinearCombinationIaLi1EiiLNS1F_9ScaleType4KindE0ELNS_15FloatRoundStyleE2EaEENS1_15EpilogueDefaultEEEEEvvEEEEvNT_6ParamsE,"a",@progbits
	.sectionflags	@""
	.align	4
.nv.constant0._ZN7cutlass13device_kernelINS_4gemm6kernel13GemmUniversalIN4cute5tupleIJiiiiEEENS1_10collective13CollectiveMmaINS1_34MainloopSm90TmaGmmaWarpSpecializedILi5ENS5_IJNS4_1CILi1EEESB_SB_EEENS1_35KernelTmaWarpSpecializedCooperativeEEENS5_IJNSA_ILi128EEESF_SF_EEEaNS5_IJlSB_lEEEaSH_NS4_8TiledMMAINS4_8MMA_AtomIJNS4_4SM904GMMA27MMA_64x128x32_S32S8S8_SS_TNEEEENS4_6LayoutINS5_IJNSA_ILi2EEESB_SB_EEENS5_IJSB_NSA_ILi0EEESR_EEEEENS5_IJNS4_10UnderscoreESU_SU_EEEEENS4_13SM90_TMA_LOADENS4_14ComposedLayoutINS4_7SwizzleILi3ELi4ELi3EEENS4_18smem_ptr_flag_bitsILi8EEENSO_INS5_IJNSA_ILi8EEESF_EEENS5_IJSF_SB_EEEEEEEvNS4_8identityESX_S17_vS18_EENS_8epilogue10collective6detail29Sm90TmaWarpSpecializedAdapterINS1B_15DefaultEpilogueIaSH_SH_NS1A_6thread17LinearCombinationIaLi1EiiLNS1F_9ScaleType4KindE0ELNS_15FloatRoundStyleE2EaEENS1_15EpilogueDefaultEEEEEvvEEEEvNT_6ParamsE:
	.zero		1664


//--------------------- SYMBOLS --------------------------

	.type		.nv.reservedSmem.offset0,@object
	.size		.nv.reservedSmem.offset0,0x4
	.type		__assertfail,@function
